//
// Generated by NVIDIA NVVM Compiler
//
// Compiler Build ID: CL-36424714
// Cuda compilation tools, release 13.0, V13.0.88
// Based on NVVM 20.0.0
//

.version 9.0
.target sm_100
.address_size 64

	// .globl	_Z13fillRandomGPUPdi
.extern .func  (.param .b32 func_retval0) vprintf
(
	.param .b64 vprintf_param_0,
	.param .b64 vprintf_param_1
)
;
.global .align 4 .b8 precalc_xorwow_matrix[102400];
.global .align 4 .b8 precalc_xorwow_offset_matrix[102400];
.global .align 4 .b8 mrg32k3aM1[2304];
.global .align 4 .b8 mrg32k3aM2[2304];
.global .align 4 .b8 mrg32k3aM1SubSeq[2016];
.global .align 4 .b8 mrg32k3aM2SubSeq[2016];
.global .align 4 .b8 mrg32k3aM1Seq[2304];
.global .align 4 .b8 mrg32k3aM2Seq[2304];
.const .align 8 .b8 __cr_lgamma_table[72];
.global .align 1 .b8 $str[4] = {37, 100, 10};

.visible .entry _Z13fillRandomGPUPdi(
	.param .u64 .ptr .align 1 _Z13fillRandomGPUPdi_param_0,
	.param .u32 _Z13fillRandomGPUPdi_param_1
)
{
	.local .align 8 .b8 	__local_depot0[56];
	.reg .b64 	%SP;
	.reg .b64 	%SPL;
	.reg .pred 	%p<132>;
	.reg .b32 	%r<2506>;
	.reg .b64 	%rd<56>;
	.reg .b64 	%fd<8>;

	mov.u64 	%SPL, __local_depot0;
	cvta.local.u64 	%SP, %SPL;
	ld.param.u64 	%rd21, [_Z13fillRandomGPUPdi_param_0];
	ld.param.u32 	%r1126, [_Z13fillRandomGPUPdi_param_1];
	cvta.to.global.u64 	%rd1, %rd21;
	add.u64 	%rd2, %SPL, 0;
	mov.u32 	%r1127, %ctaid.x;
	mov.u32 	%r1128, %ntid.x;
	mov.u32 	%r1129, %tid.x;
	mad.lo.s32 	%r1130, %r1127, %r1128, %r1129;
	cvt.s64.s32 	%rd3, %r1130;
	xor.b32  	%r1131, %r1130, -1429050551;
	mul.lo.s32 	%r1, %r1131, 1099087573;
	setp.gt.s32 	%p1, %r1130, -1;
	selp.b32 	%r2, -644748465, -1947113066, %p1;
	add.s32 	%r1132, %r2, %r1;
	add.s32 	%r1133, %r1132, 6615241;
	add.s32 	%r2219, %r1, 123456789;
	st.local.v2.u32 	[%rd2], {%r1133, %r2219};
	xor.b32  	%r2218, %r1, 362436069;
	add.s32 	%r2217, %r2, 521288629;
	st.local.v2.u32 	[%rd2+8], {%r2218, %r2217};
	xor.b32  	%r2216, %r2, 88675123;
	add.s32 	%r2215, %r1, 5783321;
	st.local.v2.u32 	[%rd2+16], {%r2216, %r2215};
	setp.eq.s32 	%p2, %r1130, 0;
	@%p2 bra 	$L__BB0_229;
	mov.b32 	%r1915, 0;
	mov.u64 	%rd53, %rd3;
$L__BB0_2:
	mov.u64 	%rd4, %rd53;
	and.b64  	%rd5, %rd4, 3;
	setp.eq.s64 	%p3, %rd5, 0;
	@%p3 bra 	$L__BB0_114;
	mul.wide.u32 	%rd23, %r1915, 3200;
	mov.u64 	%rd24, precalc_xorwow_matrix;
	add.s64 	%rd6, %rd24, %rd23;
	mov.b32 	%r2215, 0;
	mov.u32 	%r2216, %r2215;
	mov.u32 	%r2217, %r2215;
	mov.u32 	%r2218, %r2215;
	mov.u32 	%r2219, %r2215;
	mov.u32 	%r1921, %r2215;
$L__BB0_4:
	mul.wide.u32 	%rd25, %r1921, 4;
	add.s64 	%rd26, %rd2, %rd25;
	ld.local.u32 	%r20, [%rd26+4];
	shl.b32 	%r21, %r1921, 5;
	mov.b32 	%r1927, 0;
$L__BB0_5:
	.pragma "nounroll";
	shr.u32 	%r1137, %r20, %r1927;
	and.b32  	%r1138, %r1137, 1;
	setp.eq.b32 	%p4, %r1138, 1;
	not.pred 	%p5, %p4;
	add.s32 	%r1139, %r21, %r1927;
	mul.lo.s32 	%r1140, %r1139, 5;
	mul.wide.u32 	%rd27, %r1140, 4;
	add.s64 	%rd7, %rd6, %rd27;
	@%p5 bra 	$L__BB0_7;
	ld.global.u32 	%r1141, [%rd7];
	xor.b32  	%r2219, %r2219, %r1141;
	ld.global.u32 	%r1142, [%rd7+4];
	xor.b32  	%r2218, %r2218, %r1142;
	ld.global.u32 	%r1143, [%rd7+8];
	xor.b32  	%r2217, %r2217, %r1143;
	ld.global.u32 	%r1144, [%rd7+12];
	xor.b32  	%r2216, %r2216, %r1144;
	ld.global.u32 	%r1145, [%rd7+16];
	xor.b32  	%r2215, %r2215, %r1145;
$L__BB0_7:
	and.b32  	%r1147, %r1137, 2;
	setp.eq.s32 	%p6, %r1147, 0;
	@%p6 bra 	$L__BB0_9;
	ld.global.u32 	%r1148, [%rd7+20];
	xor.b32  	%r2219, %r2219, %r1148;
	ld.global.u32 	%r1149, [%rd7+24];
	xor.b32  	%r2218, %r2218, %r1149;
	ld.global.u32 	%r1150, [%rd7+28];
	xor.b32  	%r2217, %r2217, %r1150;
	ld.global.u32 	%r1151, [%rd7+32];
	xor.b32  	%r2216, %r2216, %r1151;
	ld.global.u32 	%r1152, [%rd7+36];
	xor.b32  	%r2215, %r2215, %r1152;
$L__BB0_9:
	and.b32  	%r1154, %r1137, 4;
	setp.eq.s32 	%p7, %r1154, 0;
	@%p7 bra 	$L__BB0_11;
	ld.global.u32 	%r1155, [%rd7+40];
	xor.b32  	%r2219, %r2219, %r1155;
	ld.global.u32 	%r1156, [%rd7+44];
	xor.b32  	%r2218, %r2218, %r1156;
	ld.global.u32 	%r1157, [%rd7+48];
	xor.b32  	%r2217, %r2217, %r1157;
	ld.global.u32 	%r1158, [%rd7+52];
	xor.b32  	%r2216, %r2216, %r1158;
	ld.global.u32 	%r1159, [%rd7+56];
	xor.b32  	%r2215, %r2215, %r1159;
$L__BB0_11:
	and.b32  	%r1161, %r1137, 8;
	setp.eq.s32 	%p8, %r1161, 0;
	@%p8 bra 	$L__BB0_13;
	ld.global.u32 	%r1162, [%rd7+60];
	xor.b32  	%r2219, %r2219, %r1162;
	ld.global.u32 	%r1163, [%rd7+64];
	xor.b32  	%r2218, %r2218, %r1163;
	ld.global.u32 	%r1164, [%rd7+68];
	xor.b32  	%r2217, %r2217, %r1164;
	ld.global.u32 	%r1165, [%rd7+72];
	xor.b32  	%r2216, %r2216, %r1165;
	ld.global.u32 	%r1166, [%rd7+76];
	xor.b32  	%r2215, %r2215, %r1166;
$L__BB0_13:
	and.b32  	%r1168, %r1137, 16;
	setp.eq.s32 	%p9, %r1168, 0;
	@%p9 bra 	$L__BB0_15;
	ld.global.u32 	%r1169, [%rd7+80];
	xor.b32  	%r2219, %r2219, %r1169;
	ld.global.u32 	%r1170, [%rd7+84];
	xor.b32  	%r2218, %r2218, %r1170;
	ld.global.u32 	%r1171, [%rd7+88];
	xor.b32  	%r2217, %r2217, %r1171;
	ld.global.u32 	%r1172, [%rd7+92];
	xor.b32  	%r2216, %r2216, %r1172;
	ld.global.u32 	%r1173, [%rd7+96];
	xor.b32  	%r2215, %r2215, %r1173;
$L__BB0_15:
	and.b32  	%r1175, %r1137, 32;
	setp.eq.s32 	%p10, %r1175, 0;
	@%p10 bra 	$L__BB0_17;
	ld.global.u32 	%r1176, [%rd7+100];
	xor.b32  	%r2219, %r2219, %r1176;
	ld.global.u32 	%r1177, [%rd7+104];
	xor.b32  	%r2218, %r2218, %r1177;
	ld.global.u32 	%r1178, [%rd7+108];
	xor.b32  	%r2217, %r2217, %r1178;
	ld.global.u32 	%r1179, [%rd7+112];
	xor.b32  	%r2216, %r2216, %r1179;
	ld.global.u32 	%r1180, [%rd7+116];
	xor.b32  	%r2215, %r2215, %r1180;
$L__BB0_17:
	and.b32  	%r1182, %r1137, 64;
	setp.eq.s32 	%p11, %r1182, 0;
	@%p11 bra 	$L__BB0_19;
	ld.global.u32 	%r1183, [%rd7+120];
	xor.b32  	%r2219, %r2219, %r1183;
	ld.global.u32 	%r1184, [%rd7+124];
	xor.b32  	%r2218, %r2218, %r1184;
	ld.global.u32 	%r1185, [%rd7+128];
	xor.b32  	%r2217, %r2217, %r1185;
	ld.global.u32 	%r1186, [%rd7+132];
	xor.b32  	%r2216, %r2216, %r1186;
	ld.global.u32 	%r1187, [%rd7+136];
	xor.b32  	%r2215, %r2215, %r1187;
$L__BB0_19:
	and.b32  	%r1189, %r1137, 128;
	setp.eq.s32 	%p12, %r1189, 0;
	@%p12 bra 	$L__BB0_21;
	ld.global.u32 	%r1190, [%rd7+140];
	xor.b32  	%r2219, %r2219, %r1190;
	ld.global.u32 	%r1191, [%rd7+144];
	xor.b32  	%r2218, %r2218, %r1191;
	ld.global.u32 	%r1192, [%rd7+148];
	xor.b32  	%r2217, %r2217, %r1192;
	ld.global.u32 	%r1193, [%rd7+152];
	xor.b32  	%r2216, %r2216, %r1193;
	ld.global.u32 	%r1194, [%rd7+156];
	xor.b32  	%r2215, %r2215, %r1194;
$L__BB0_21:
	and.b32  	%r1196, %r1137, 256;
	setp.eq.s32 	%p13, %r1196, 0;
	@%p13 bra 	$L__BB0_23;
	ld.global.u32 	%r1197, [%rd7+160];
	xor.b32  	%r2219, %r2219, %r1197;
	ld.global.u32 	%r1198, [%rd7+164];
	xor.b32  	%r2218, %r2218, %r1198;
	ld.global.u32 	%r1199, [%rd7+168];
	xor.b32  	%r2217, %r2217, %r1199;
	ld.global.u32 	%r1200, [%rd7+172];
	xor.b32  	%r2216, %r2216, %r1200;
	ld.global.u32 	%r1201, [%rd7+176];
	xor.b32  	%r2215, %r2215, %r1201;
$L__BB0_23:
	and.b32  	%r1203, %r1137, 512;
	setp.eq.s32 	%p14, %r1203, 0;
	@%p14 bra 	$L__BB0_25;
	ld.global.u32 	%r1204, [%rd7+180];
	xor.b32  	%r2219, %r2219, %r1204;
	ld.global.u32 	%r1205, [%rd7+184];
	xor.b32  	%r2218, %r2218, %r1205;
	ld.global.u32 	%r1206, [%rd7+188];
	xor.b32  	%r2217, %r2217, %r1206;
	ld.global.u32 	%r1207, [%rd7+192];
	xor.b32  	%r2216, %r2216, %r1207;
	ld.global.u32 	%r1208, [%rd7+196];
	xor.b32  	%r2215, %r2215, %r1208;
$L__BB0_25:
	and.b32  	%r1210, %r1137, 1024;
	setp.eq.s32 	%p15, %r1210, 0;
	@%p15 bra 	$L__BB0_27;
	ld.global.u32 	%r1211, [%rd7+200];
	xor.b32  	%r2219, %r2219, %r1211;
	ld.global.u32 	%r1212, [%rd7+204];
	xor.b32  	%r2218, %r2218, %r1212;
	ld.global.u32 	%r1213, [%rd7+208];
	xor.b32  	%r2217, %r2217, %r1213;
	ld.global.u32 	%r1214, [%rd7+212];
	xor.b32  	%r2216, %r2216, %r1214;
	ld.global.u32 	%r1215, [%rd7+216];
	xor.b32  	%r2215, %r2215, %r1215;
$L__BB0_27:
	and.b32  	%r1217, %r1137, 2048;
	setp.eq.s32 	%p16, %r1217, 0;
	@%p16 bra 	$L__BB0_29;
	ld.global.u32 	%r1218, [%rd7+220];
	xor.b32  	%r2219, %r2219, %r1218;
	ld.global.u32 	%r1219, [%rd7+224];
	xor.b32  	%r2218, %r2218, %r1219;
	ld.global.u32 	%r1220, [%rd7+228];
	xor.b32  	%r2217, %r2217, %r1220;
	ld.global.u32 	%r1221, [%rd7+232];
	xor.b32  	%r2216, %r2216, %r1221;
	ld.global.u32 	%r1222, [%rd7+236];
	xor.b32  	%r2215, %r2215, %r1222;
$L__BB0_29:
	and.b32  	%r1224, %r1137, 4096;
	setp.eq.s32 	%p17, %r1224, 0;
	@%p17 bra 	$L__BB0_31;
	ld.global.u32 	%r1225, [%rd7+240];
	xor.b32  	%r2219, %r2219, %r1225;
	ld.global.u32 	%r1226, [%rd7+244];
	xor.b32  	%r2218, %r2218, %r1226;
	ld.global.u32 	%r1227, [%rd7+248];
	xor.b32  	%r2217, %r2217, %r1227;
	ld.global.u32 	%r1228, [%rd7+252];
	xor.b32  	%r2216, %r2216, %r1228;
	ld.global.u32 	%r1229, [%rd7+256];
	xor.b32  	%r2215, %r2215, %r1229;
$L__BB0_31:
	and.b32  	%r1231, %r1137, 8192;
	setp.eq.s32 	%p18, %r1231, 0;
	@%p18 bra 	$L__BB0_33;
	ld.global.u32 	%r1232, [%rd7+260];
	xor.b32  	%r2219, %r2219, %r1232;
	ld.global.u32 	%r1233, [%rd7+264];
	xor.b32  	%r2218, %r2218, %r1233;
	ld.global.u32 	%r1234, [%rd7+268];
	xor.b32  	%r2217, %r2217, %r1234;
	ld.global.u32 	%r1235, [%rd7+272];
	xor.b32  	%r2216, %r2216, %r1235;
	ld.global.u32 	%r1236, [%rd7+276];
	xor.b32  	%r2215, %r2215, %r1236;
$L__BB0_33:
	and.b32  	%r1238, %r1137, 16384;
	setp.eq.s32 	%p19, %r1238, 0;
	@%p19 bra 	$L__BB0_35;
	ld.global.u32 	%r1239, [%rd7+280];
	xor.b32  	%r2219, %r2219, %r1239;
	ld.global.u32 	%r1240, [%rd7+284];
	xor.b32  	%r2218, %r2218, %r1240;
	ld.global.u32 	%r1241, [%rd7+288];
	xor.b32  	%r2217, %r2217, %r1241;
	ld.global.u32 	%r1242, [%rd7+292];
	xor.b32  	%r2216, %r2216, %r1242;
	ld.global.u32 	%r1243, [%rd7+296];
	xor.b32  	%r2215, %r2215, %r1243;
$L__BB0_35:
	and.b32  	%r1245, %r1137, 32768;
	setp.eq.s32 	%p20, %r1245, 0;
	@%p20 bra 	$L__BB0_37;
	ld.global.u32 	%r1246, [%rd7+300];
	xor.b32  	%r2219, %r2219, %r1246;
	ld.global.u32 	%r1247, [%rd7+304];
	xor.b32  	%r2218, %r2218, %r1247;
	ld.global.u32 	%r1248, [%rd7+308];
	xor.b32  	%r2217, %r2217, %r1248;
	ld.global.u32 	%r1249, [%rd7+312];
	xor.b32  	%r2216, %r2216, %r1249;
	ld.global.u32 	%r1250, [%rd7+316];
	xor.b32  	%r2215, %r2215, %r1250;
$L__BB0_37:
	add.s32 	%r1927, %r1927, 16;
	setp.ne.s32 	%p21, %r1927, 32;
	@%p21 bra 	$L__BB0_5;
	mad.lo.s32 	%r1251, %r1921, -31, %r21;
	add.s32 	%r1921, %r1251, 1;
	setp.ne.s32 	%p22, %r1921, 5;
	@%p22 bra 	$L__BB0_4;
	st.local.u32 	[%rd2+4], %r2219;
	st.local.v2.u32 	[%rd2+8], {%r2218, %r2217};
	st.local.v2.u32 	[%rd2+16], {%r2216, %r2215};
	setp.eq.s64 	%p23, %rd5, 1;
	@%p23 bra 	$L__BB0_114;
	mov.b32 	%r2215, 0;
	mov.u32 	%r2216, %r2215;
	mov.u32 	%r2217, %r2215;
	mov.u32 	%r2218, %r2215;
	mov.u32 	%r2219, %r2215;
	mov.u32 	%r2013, %r2215;
$L__BB0_41:
	mul.wide.u32 	%rd28, %r2013, 4;
	add.s64 	%rd29, %rd2, %rd28;
	ld.local.u32 	%r196, [%rd29+4];
	shl.b32 	%r197, %r2013, 5;
	mov.b32 	%r2019, 0;
$L__BB0_42:
	.pragma "nounroll";
	shr.u32 	%r1254, %r196, %r2019;
	and.b32  	%r1255, %r1254, 1;
	setp.eq.b32 	%p24, %r1255, 1;
	not.pred 	%p25, %p24;
	add.s32 	%r1256, %r197, %r2019;
	mul.lo.s32 	%r1257, %r1256, 5;
	mul.wide.u32 	%rd30, %r1257, 4;
	add.s64 	%rd8, %rd6, %rd30;
	@%p25 bra 	$L__BB0_44;
	ld.global.u32 	%r1258, [%rd8];
	xor.b32  	%r2219, %r2219, %r1258;
	ld.global.u32 	%r1259, [%rd8+4];
	xor.b32  	%r2218, %r2218, %r1259;
	ld.global.u32 	%r1260, [%rd8+8];
	xor.b32  	%r2217, %r2217, %r1260;
	ld.global.u32 	%r1261, [%rd8+12];
	xor.b32  	%r2216, %r2216, %r1261;
	ld.global.u32 	%r1262, [%rd8+16];
	xor.b32  	%r2215, %r2215, %r1262;
$L__BB0_44:
	and.b32  	%r1264, %r1254, 2;
	setp.eq.s32 	%p26, %r1264, 0;
	@%p26 bra 	$L__BB0_46;
	ld.global.u32 	%r1265, [%rd8+20];
	xor.b32  	%r2219, %r2219, %r1265;
	ld.global.u32 	%r1266, [%rd8+24];
	xor.b32  	%r2218, %r2218, %r1266;
	ld.global.u32 	%r1267, [%rd8+28];
	xor.b32  	%r2217, %r2217, %r1267;
	ld.global.u32 	%r1268, [%rd8+32];
	xor.b32  	%r2216, %r2216, %r1268;
	ld.global.u32 	%r1269, [%rd8+36];
	xor.b32  	%r2215, %r2215, %r1269;
$L__BB0_46:
	and.b32  	%r1271, %r1254, 4;
	setp.eq.s32 	%p27, %r1271, 0;
	@%p27 bra 	$L__BB0_48;
	ld.global.u32 	%r1272, [%rd8+40];
	xor.b32  	%r2219, %r2219, %r1272;
	ld.global.u32 	%r1273, [%rd8+44];
	xor.b32  	%r2218, %r2218, %r1273;
	ld.global.u32 	%r1274, [%rd8+48];
	xor.b32  	%r2217, %r2217, %r1274;
	ld.global.u32 	%r1275, [%rd8+52];
	xor.b32  	%r2216, %r2216, %r1275;
	ld.global.u32 	%r1276, [%rd8+56];
	xor.b32  	%r2215, %r2215, %r1276;
$L__BB0_48:
	and.b32  	%r1278, %r1254, 8;
	setp.eq.s32 	%p28, %r1278, 0;
	@%p28 bra 	$L__BB0_50;
	ld.global.u32 	%r1279, [%rd8+60];
	xor.b32  	%r2219, %r2219, %r1279;
	ld.global.u32 	%r1280, [%rd8+64];
	xor.b32  	%r2218, %r2218, %r1280;
	ld.global.u32 	%r1281, [%rd8+68];
	xor.b32  	%r2217, %r2217, %r1281;
	ld.global.u32 	%r1282, [%rd8+72];
	xor.b32  	%r2216, %r2216, %r1282;
	ld.global.u32 	%r1283, [%rd8+76];
	xor.b32  	%r2215, %r2215, %r1283;
$L__BB0_50:
	and.b32  	%r1285, %r1254, 16;
	setp.eq.s32 	%p29, %r1285, 0;
	@%p29 bra 	$L__BB0_52;
	ld.global.u32 	%r1286, [%rd8+80];
	xor.b32  	%r2219, %r2219, %r1286;
	ld.global.u32 	%r1287, [%rd8+84];
	xor.b32  	%r2218, %r2218, %r1287;
	ld.global.u32 	%r1288, [%rd8+88];
	xor.b32  	%r2217, %r2217, %r1288;
	ld.global.u32 	%r1289, [%rd8+92];
	xor.b32  	%r2216, %r2216, %r1289;
	ld.global.u32 	%r1290, [%rd8+96];
	xor.b32  	%r2215, %r2215, %r1290;
$L__BB0_52:
	and.b32  	%r1292, %r1254, 32;
	setp.eq.s32 	%p30, %r1292, 0;
	@%p30 bra 	$L__BB0_54;
	ld.global.u32 	%r1293, [%rd8+100];
	xor.b32  	%r2219, %r2219, %r1293;
	ld.global.u32 	%r1294, [%rd8+104];
	xor.b32  	%r2218, %r2218, %r1294;
	ld.global.u32 	%r1295, [%rd8+108];
	xor.b32  	%r2217, %r2217, %r1295;
	ld.global.u32 	%r1296, [%rd8+112];
	xor.b32  	%r2216, %r2216, %r1296;
	ld.global.u32 	%r1297, [%rd8+116];
	xor.b32  	%r2215, %r2215, %r1297;
$L__BB0_54:
	and.b32  	%r1299, %r1254, 64;
	setp.eq.s32 	%p31, %r1299, 0;
	@%p31 bra 	$L__BB0_56;
	ld.global.u32 	%r1300, [%rd8+120];
	xor.b32  	%r2219, %r2219, %r1300;
	ld.global.u32 	%r1301, [%rd8+124];
	xor.b32  	%r2218, %r2218, %r1301;
	ld.global.u32 	%r1302, [%rd8+128];
	xor.b32  	%r2217, %r2217, %r1302;
	ld.global.u32 	%r1303, [%rd8+132];
	xor.b32  	%r2216, %r2216, %r1303;
	ld.global.u32 	%r1304, [%rd8+136];
	xor.b32  	%r2215, %r2215, %r1304;
$L__BB0_56:
	and.b32  	%r1306, %r1254, 128;
	setp.eq.s32 	%p32, %r1306, 0;
	@%p32 bra 	$L__BB0_58;
	ld.global.u32 	%r1307, [%rd8+140];
	xor.b32  	%r2219, %r2219, %r1307;
	ld.global.u32 	%r1308, [%rd8+144];
	xor.b32  	%r2218, %r2218, %r1308;
	ld.global.u32 	%r1309, [%rd8+148];
	xor.b32  	%r2217, %r2217, %r1309;
	ld.global.u32 	%r1310, [%rd8+152];
	xor.b32  	%r2216, %r2216, %r1310;
	ld.global.u32 	%r1311, [%rd8+156];
	xor.b32  	%r2215, %r2215, %r1311;
$L__BB0_58:
	and.b32  	%r1313, %r1254, 256;
	setp.eq.s32 	%p33, %r1313, 0;
	@%p33 bra 	$L__BB0_60;
	ld.global.u32 	%r1314, [%rd8+160];
	xor.b32  	%r2219, %r2219, %r1314;
	ld.global.u32 	%r1315, [%rd8+164];
	xor.b32  	%r2218, %r2218, %r1315;
	ld.global.u32 	%r1316, [%rd8+168];
	xor.b32  	%r2217, %r2217, %r1316;
	ld.global.u32 	%r1317, [%rd8+172];
	xor.b32  	%r2216, %r2216, %r1317;
	ld.global.u32 	%r1318, [%rd8+176];
	xor.b32  	%r2215, %r2215, %r1318;
$L__BB0_60:
	and.b32  	%r1320, %r1254, 512;
	setp.eq.s32 	%p34, %r1320, 0;
	@%p34 bra 	$L__BB0_62;
	ld.global.u32 	%r1321, [%rd8+180];
	xor.b32  	%r2219, %r2219, %r1321;
	ld.global.u32 	%r1322, [%rd8+184];
	xor.b32  	%r2218, %r2218, %r1322;
	ld.global.u32 	%r1323, [%rd8+188];
	xor.b32  	%r2217, %r2217, %r1323;
	ld.global.u32 	%r1324, [%rd8+192];
	xor.b32  	%r2216, %r2216, %r1324;
	ld.global.u32 	%r1325, [%rd8+196];
	xor.b32  	%r2215, %r2215, %r1325;
$L__BB0_62:
	and.b32  	%r1327, %r1254, 1024;
	setp.eq.s32 	%p35, %r1327, 0;
	@%p35 bra 	$L__BB0_64;
	ld.global.u32 	%r1328, [%rd8+200];
	xor.b32  	%r2219, %r2219, %r1328;
	ld.global.u32 	%r1329, [%rd8+204];
	xor.b32  	%r2218, %r2218, %r1329;
	ld.global.u32 	%r1330, [%rd8+208];
	xor.b32  	%r2217, %r2217, %r1330;
	ld.global.u32 	%r1331, [%rd8+212];
	xor.b32  	%r2216, %r2216, %r1331;
	ld.global.u32 	%r1332, [%rd8+216];
	xor.b32  	%r2215, %r2215, %r1332;
$L__BB0_64:
	and.b32  	%r1334, %r1254, 2048;
	setp.eq.s32 	%p36, %r1334, 0;
	@%p36 bra 	$L__BB0_66;
	ld.global.u32 	%r1335, [%rd8+220];
	xor.b32  	%r2219, %r2219, %r1335;
	ld.global.u32 	%r1336, [%rd8+224];
	xor.b32  	%r2218, %r2218, %r1336;
	ld.global.u32 	%r1337, [%rd8+228];
	xor.b32  	%r2217, %r2217, %r1337;
	ld.global.u32 	%r1338, [%rd8+232];
	xor.b32  	%r2216, %r2216, %r1338;
	ld.global.u32 	%r1339, [%rd8+236];
	xor.b32  	%r2215, %r2215, %r1339;
$L__BB0_66:
	and.b32  	%r1341, %r1254, 4096;
	setp.eq.s32 	%p37, %r1341, 0;
	@%p37 bra 	$L__BB0_68;
	ld.global.u32 	%r1342, [%rd8+240];
	xor.b32  	%r2219, %r2219, %r1342;
	ld.global.u32 	%r1343, [%rd8+244];
	xor.b32  	%r2218, %r2218, %r1343;
	ld.global.u32 	%r1344, [%rd8+248];
	xor.b32  	%r2217, %r2217, %r1344;
	ld.global.u32 	%r1345, [%rd8+252];
	xor.b32  	%r2216, %r2216, %r1345;
	ld.global.u32 	%r1346, [%rd8+256];
	xor.b32  	%r2215, %r2215, %r1346;
$L__BB0_68:
	and.b32  	%r1348, %r1254, 8192;
	setp.eq.s32 	%p38, %r1348, 0;
	@%p38 bra 	$L__BB0_70;
	ld.global.u32 	%r1349, [%rd8+260];
	xor.b32  	%r2219, %r2219, %r1349;
	ld.global.u32 	%r1350, [%rd8+264];
	xor.b32  	%r2218, %r2218, %r1350;
	ld.global.u32 	%r1351, [%rd8+268];
	xor.b32  	%r2217, %r2217, %r1351;
	ld.global.u32 	%r1352, [%rd8+272];
	xor.b32  	%r2216, %r2216, %r1352;
	ld.global.u32 	%r1353, [%rd8+276];
	xor.b32  	%r2215, %r2215, %r1353;
$L__BB0_70:
	and.b32  	%r1355, %r1254, 16384;
	setp.eq.s32 	%p39, %r1355, 0;
	@%p39 bra 	$L__BB0_72;
	ld.global.u32 	%r1356, [%rd8+280];
	xor.b32  	%r2219, %r2219, %r1356;
	ld.global.u32 	%r1357, [%rd8+284];
	xor.b32  	%r2218, %r2218, %r1357;
	ld.global.u32 	%r1358, [%rd8+288];
	xor.b32  	%r2217, %r2217, %r1358;
	ld.global.u32 	%r1359, [%rd8+292];
	xor.b32  	%r2216, %r2216, %r1359;
	ld.global.u32 	%r1360, [%rd8+296];
	xor.b32  	%r2215, %r2215, %r1360;
$L__BB0_72:
	and.b32  	%r1362, %r1254, 32768;
	setp.eq.s32 	%p40, %r1362, 0;
	@%p40 bra 	$L__BB0_74;
	ld.global.u32 	%r1363, [%rd8+300];
	xor.b32  	%r2219, %r2219, %r1363;
	ld.global.u32 	%r1364, [%rd8+304];
	xor.b32  	%r2218, %r2218, %r1364;
	ld.global.u32 	%r1365, [%rd8+308];
	xor.b32  	%r2217, %r2217, %r1365;
	ld.global.u32 	%r1366, [%rd8+312];
	xor.b32  	%r2216, %r2216, %r1366;
	ld.global.u32 	%r1367, [%rd8+316];
	xor.b32  	%r2215, %r2215, %r1367;
$L__BB0_74:
	add.s32 	%r2019, %r2019, 16;
	setp.ne.s32 	%p41, %r2019, 32;
	@%p41 bra 	$L__BB0_42;
	mad.lo.s32 	%r1368, %r2013, -31, %r197;
	add.s32 	%r2013, %r1368, 1;
	setp.ne.s32 	%p42, %r2013, 5;
	@%p42 bra 	$L__BB0_41;
	st.local.u32 	[%rd2+4], %r2219;
	st.local.v2.u32 	[%rd2+8], {%r2218, %r2217};
	st.local.v2.u32 	[%rd2+16], {%r2216, %r2215};
	setp.ne.s64 	%p43, %rd5, 3;
	@%p43 bra 	$L__BB0_114;
	mov.b32 	%r2215, 0;
	mov.u32 	%r2216, %r2215;
	mov.u32 	%r2217, %r2215;
	mov.u32 	%r2218, %r2215;
	mov.u32 	%r2219, %r2215;
	mov.u32 	%r2105, %r2215;
$L__BB0_78:
	mul.wide.u32 	%rd31, %r2105, 4;
	add.s64 	%rd32, %rd2, %rd31;
	ld.local.u32 	%r372, [%rd32+4];
	shl.b32 	%r373, %r2105, 5;
	mov.b32 	%r2111, 0;
$L__BB0_79:
	.pragma "nounroll";
	shr.u32 	%r1371, %r372, %r2111;
	and.b32  	%r1372, %r1371, 1;
	setp.eq.b32 	%p44, %r1372, 1;
	not.pred 	%p45, %p44;
	add.s32 	%r1373, %r373, %r2111;
	mul.lo.s32 	%r1374, %r1373, 5;
	mul.wide.u32 	%rd33, %r1374, 4;
	add.s64 	%rd9, %rd6, %rd33;
	@%p45 bra 	$L__BB0_81;
	ld.global.u32 	%r1375, [%rd9];
	xor.b32  	%r2219, %r2219, %r1375;
	ld.global.u32 	%r1376, [%rd9+4];
	xor.b32  	%r2218, %r2218, %r1376;
	ld.global.u32 	%r1377, [%rd9+8];
	xor.b32  	%r2217, %r2217, %r1377;
	ld.global.u32 	%r1378, [%rd9+12];
	xor.b32  	%r2216, %r2216, %r1378;
	ld.global.u32 	%r1379, [%rd9+16];
	xor.b32  	%r2215, %r2215, %r1379;
$L__BB0_81:
	and.b32  	%r1381, %r1371, 2;
	setp.eq.s32 	%p46, %r1381, 0;
	@%p46 bra 	$L__BB0_83;
	ld.global.u32 	%r1382, [%rd9+20];
	xor.b32  	%r2219, %r2219, %r1382;
	ld.global.u32 	%r1383, [%rd9+24];
	xor.b32  	%r2218, %r2218, %r1383;
	ld.global.u32 	%r1384, [%rd9+28];
	xor.b32  	%r2217, %r2217, %r1384;
	ld.global.u32 	%r1385, [%rd9+32];
	xor.b32  	%r2216, %r2216, %r1385;
	ld.global.u32 	%r1386, [%rd9+36];
	xor.b32  	%r2215, %r2215, %r1386;
$L__BB0_83:
	and.b32  	%r1388, %r1371, 4;
	setp.eq.s32 	%p47, %r1388, 0;
	@%p47 bra 	$L__BB0_85;
	ld.global.u32 	%r1389, [%rd9+40];
	xor.b32  	%r2219, %r2219, %r1389;
	ld.global.u32 	%r1390, [%rd9+44];
	xor.b32  	%r2218, %r2218, %r1390;
	ld.global.u32 	%r1391, [%rd9+48];
	xor.b32  	%r2217, %r2217, %r1391;
	ld.global.u32 	%r1392, [%rd9+52];
	xor.b32  	%r2216, %r2216, %r1392;
	ld.global.u32 	%r1393, [%rd9+56];
	xor.b32  	%r2215, %r2215, %r1393;
$L__BB0_85:
	and.b32  	%r1395, %r1371, 8;
	setp.eq.s32 	%p48, %r1395, 0;
	@%p48 bra 	$L__BB0_87;
	ld.global.u32 	%r1396, [%rd9+60];
	xor.b32  	%r2219, %r2219, %r1396;
	ld.global.u32 	%r1397, [%rd9+64];
	xor.b32  	%r2218, %r2218, %r1397;
	ld.global.u32 	%r1398, [%rd9+68];
	xor.b32  	%r2217, %r2217, %r1398;
	ld.global.u32 	%r1399, [%rd9+72];
	xor.b32  	%r2216, %r2216, %r1399;
	ld.global.u32 	%r1400, [%rd9+76];
	xor.b32  	%r2215, %r2215, %r1400;
$L__BB0_87:
	and.b32  	%r1402, %r1371, 16;
	setp.eq.s32 	%p49, %r1402, 0;
	@%p49 bra 	$L__BB0_89;
	ld.global.u32 	%r1403, [%rd9+80];
	xor.b32  	%r2219, %r2219, %r1403;
	ld.global.u32 	%r1404, [%rd9+84];
	xor.b32  	%r2218, %r2218, %r1404;
	ld.global.u32 	%r1405, [%rd9+88];
	xor.b32  	%r2217, %r2217, %r1405;
	ld.global.u32 	%r1406, [%rd9+92];
	xor.b32  	%r2216, %r2216, %r1406;
	ld.global.u32 	%r1407, [%rd9+96];
	xor.b32  	%r2215, %r2215, %r1407;
$L__BB0_89:
	and.b32  	%r1409, %r1371, 32;
	setp.eq.s32 	%p50, %r1409, 0;
	@%p50 bra 	$L__BB0_91;
	ld.global.u32 	%r1410, [%rd9+100];
	xor.b32  	%r2219, %r2219, %r1410;
	ld.global.u32 	%r1411, [%rd9+104];
	xor.b32  	%r2218, %r2218, %r1411;
	ld.global.u32 	%r1412, [%rd9+108];
	xor.b32  	%r2217, %r2217, %r1412;
	ld.global.u32 	%r1413, [%rd9+112];
	xor.b32  	%r2216, %r2216, %r1413;
	ld.global.u32 	%r1414, [%rd9+116];
	xor.b32  	%r2215, %r2215, %r1414;
$L__BB0_91:
	and.b32  	%r1416, %r1371, 64;
	setp.eq.s32 	%p51, %r1416, 0;
	@%p51 bra 	$L__BB0_93;
	ld.global.u32 	%r1417, [%rd9+120];
	xor.b32  	%r2219, %r2219, %r1417;
	ld.global.u32 	%r1418, [%rd9+124];
	xor.b32  	%r2218, %r2218, %r1418;
	ld.global.u32 	%r1419, [%rd9+128];
	xor.b32  	%r2217, %r2217, %r1419;
	ld.global.u32 	%r1420, [%rd9+132];
	xor.b32  	%r2216, %r2216, %r1420;
	ld.global.u32 	%r1421, [%rd9+136];
	xor.b32  	%r2215, %r2215, %r1421;
$L__BB0_93:
	and.b32  	%r1423, %r1371, 128;
	setp.eq.s32 	%p52, %r1423, 0;
	@%p52 bra 	$L__BB0_95;
	ld.global.u32 	%r1424, [%rd9+140];
	xor.b32  	%r2219, %r2219, %r1424;
	ld.global.u32 	%r1425, [%rd9+144];
	xor.b32  	%r2218, %r2218, %r1425;
	ld.global.u32 	%r1426, [%rd9+148];
	xor.b32  	%r2217, %r2217, %r1426;
	ld.global.u32 	%r1427, [%rd9+152];
	xor.b32  	%r2216, %r2216, %r1427;
	ld.global.u32 	%r1428, [%rd9+156];
	xor.b32  	%r2215, %r2215, %r1428;
$L__BB0_95:
	and.b32  	%r1430, %r1371, 256;
	setp.eq.s32 	%p53, %r1430, 0;
	@%p53 bra 	$L__BB0_97;
	ld.global.u32 	%r1431, [%rd9+160];
	xor.b32  	%r2219, %r2219, %r1431;
	ld.global.u32 	%r1432, [%rd9+164];
	xor.b32  	%r2218, %r2218, %r1432;
	ld.global.u32 	%r1433, [%rd9+168];
	xor.b32  	%r2217, %r2217, %r1433;
	ld.global.u32 	%r1434, [%rd9+172];
	xor.b32  	%r2216, %r2216, %r1434;
	ld.global.u32 	%r1435, [%rd9+176];
	xor.b32  	%r2215, %r2215, %r1435;
$L__BB0_97:
	and.b32  	%r1437, %r1371, 512;
	setp.eq.s32 	%p54, %r1437, 0;
	@%p54 bra 	$L__BB0_99;
	ld.global.u32 	%r1438, [%rd9+180];
	xor.b32  	%r2219, %r2219, %r1438;
	ld.global.u32 	%r1439, [%rd9+184];
	xor.b32  	%r2218, %r2218, %r1439;
	ld.global.u32 	%r1440, [%rd9+188];
	xor.b32  	%r2217, %r2217, %r1440;
	ld.global.u32 	%r1441, [%rd9+192];
	xor.b32  	%r2216, %r2216, %r1441;
	ld.global.u32 	%r1442, [%rd9+196];
	xor.b32  	%r2215, %r2215, %r1442;
$L__BB0_99:
	and.b32  	%r1444, %r1371, 1024;
	setp.eq.s32 	%p55, %r1444, 0;
	@%p55 bra 	$L__BB0_101;
	ld.global.u32 	%r1445, [%rd9+200];
	xor.b32  	%r2219, %r2219, %r1445;
	ld.global.u32 	%r1446, [%rd9+204];
	xor.b32  	%r2218, %r2218, %r1446;
	ld.global.u32 	%r1447, [%rd9+208];
	xor.b32  	%r2217, %r2217, %r1447;
	ld.global.u32 	%r1448, [%rd9+212];
	xor.b32  	%r2216, %r2216, %r1448;
	ld.global.u32 	%r1449, [%rd9+216];
	xor.b32  	%r2215, %r2215, %r1449;
$L__BB0_101:
	and.b32  	%r1451, %r1371, 2048;
	setp.eq.s32 	%p56, %r1451, 0;
	@%p56 bra 	$L__BB0_103;
	ld.global.u32 	%r1452, [%rd9+220];
	xor.b32  	%r2219, %r2219, %r1452;
	ld.global.u32 	%r1453, [%rd9+224];
	xor.b32  	%r2218, %r2218, %r1453;
	ld.global.u32 	%r1454, [%rd9+228];
	xor.b32  	%r2217, %r2217, %r1454;
	ld.global.u32 	%r1455, [%rd9+232];
	xor.b32  	%r2216, %r2216, %r1455;
	ld.global.u32 	%r1456, [%rd9+236];
	xor.b32  	%r2215, %r2215, %r1456;
$L__BB0_103:
	and.b32  	%r1458, %r1371, 4096;
	setp.eq.s32 	%p57, %r1458, 0;
	@%p57 bra 	$L__BB0_105;
	ld.global.u32 	%r1459, [%rd9+240];
	xor.b32  	%r2219, %r2219, %r1459;
	ld.global.u32 	%r1460, [%rd9+244];
	xor.b32  	%r2218, %r2218, %r1460;
	ld.global.u32 	%r1461, [%rd9+248];
	xor.b32  	%r2217, %r2217, %r1461;
	ld.global.u32 	%r1462, [%rd9+252];
	xor.b32  	%r2216, %r2216, %r1462;
	ld.global.u32 	%r1463, [%rd9+256];
	xor.b32  	%r2215, %r2215, %r1463;
$L__BB0_105:
	and.b32  	%r1465, %r1371, 8192;
	setp.eq.s32 	%p58, %r1465, 0;
	@%p58 bra 	$L__BB0_107;
	ld.global.u32 	%r1466, [%rd9+260];
	xor.b32  	%r2219, %r2219, %r1466;
	ld.global.u32 	%r1467, [%rd9+264];
	xor.b32  	%r2218, %r2218, %r1467;
	ld.global.u32 	%r1468, [%rd9+268];
	xor.b32  	%r2217, %r2217, %r1468;
	ld.global.u32 	%r1469, [%rd9+272];
	xor.b32  	%r2216, %r2216, %r1469;
	ld.global.u32 	%r1470, [%rd9+276];
	xor.b32  	%r2215, %r2215, %r1470;
$L__BB0_107:
	and.b32  	%r1472, %r1371, 16384;
	setp.eq.s32 	%p59, %r1472, 0;
	@%p59 bra 	$L__BB0_109;
	ld.global.u32 	%r1473, [%rd9+280];
	xor.b32  	%r2219, %r2219, %r1473;
	ld.global.u32 	%r1474, [%rd9+284];
	xor.b32  	%r2218, %r2218, %r1474;
	ld.global.u32 	%r1475, [%rd9+288];
	xor.b32  	%r2217, %r2217, %r1475;
	ld.global.u32 	%r1476, [%rd9+292];
	xor.b32  	%r2216, %r2216, %r1476;
	ld.global.u32 	%r1477, [%rd9+296];
	xor.b32  	%r2215, %r2215, %r1477;
$L__BB0_109:
	and.b32  	%r1479, %r1371, 32768;
	setp.eq.s32 	%p60, %r1479, 0;
	@%p60 bra 	$L__BB0_111;
	ld.global.u32 	%r1480, [%rd9+300];
	xor.b32  	%r2219, %r2219, %r1480;
	ld.global.u32 	%r1481, [%rd9+304];
	xor.b32  	%r2218, %r2218, %r1481;
	ld.global.u32 	%r1482, [%rd9+308];
	xor.b32  	%r2217, %r2217, %r1482;
	ld.global.u32 	%r1483, [%rd9+312];
	xor.b32  	%r2216, %r2216, %r1483;
	ld.global.u32 	%r1484, [%rd9+316];
	xor.b32  	%r2215, %r2215, %r1484;
$L__BB0_111:
	add.s32 	%r2111, %r2111, 16;
	setp.ne.s32 	%p61, %r2111, 32;
	@%p61 bra 	$L__BB0_79;
	mad.lo.s32 	%r1485, %r2105, -31, %r373;
	add.s32 	%r2105, %r1485, 1;
	setp.ne.s32 	%p62, %r2105, 5;
	@%p62 bra 	$L__BB0_78;
	st.local.u32 	[%rd2+4], %r2219;
	st.local.v2.u32 	[%rd2+8], {%r2218, %r2217};
	st.local.v2.u32 	[%rd2+16], {%r2216, %r2215};
$L__BB0_114:
	shr.u64 	%rd53, %rd4, 2;
	add.s32 	%r1915, %r1915, 1;
	setp.gt.u64 	%p63, %rd4, 3;
	@%p63 bra 	$L__BB0_2;
	mov.b32 	%r2202, 0;
	mov.u64 	%rd35, precalc_xorwow_offset_matrix;
	mov.u64 	%rd54, %rd3;
$L__BB0_116:
	mov.u64 	%rd11, %rd54;
	and.b64  	%rd12, %rd11, 3;
	setp.eq.s64 	%p64, %rd12, 0;
	@%p64 bra 	$L__BB0_228;
	mul.wide.u32 	%rd34, %r2202, 3200;
	add.s64 	%rd13, %rd35, %rd34;
	mov.b32 	%r2215, 0;
	mov.u32 	%r2216, %r2215;
	mov.u32 	%r2217, %r2215;
	mov.u32 	%r2218, %r2215;
	mov.u32 	%r2219, %r2215;
	mov.u32 	%r2208, %r2215;
$L__BB0_118:
	mul.wide.u32 	%rd36, %r2208, 4;
	add.s64 	%rd37, %rd2, %rd36;
	ld.local.u32 	%r560, [%rd37+4];
	shl.b32 	%r561, %r2208, 5;
	mov.b32 	%r2214, 0;
$L__BB0_119:
	.pragma "nounroll";
	shr.u32 	%r1489, %r560, %r2214;
	and.b32  	%r1490, %r1489, 1;
	setp.eq.b32 	%p65, %r1490, 1;
	not.pred 	%p66, %p65;
	add.s32 	%r1491, %r561, %r2214;
	mul.lo.s32 	%r1492, %r1491, 5;
	mul.wide.u32 	%rd38, %r1492, 4;
	add.s64 	%rd14, %rd13, %rd38;
	@%p66 bra 	$L__BB0_121;
	ld.global.u32 	%r1493, [%rd14];
	xor.b32  	%r2219, %r2219, %r1493;
	ld.global.u32 	%r1494, [%rd14+4];
	xor.b32  	%r2218, %r2218, %r1494;
	ld.global.u32 	%r1495, [%rd14+8];
	xor.b32  	%r2217, %r2217, %r1495;
	ld.global.u32 	%r1496, [%rd14+12];
	xor.b32  	%r2216, %r2216, %r1496;
	ld.global.u32 	%r1497, [%rd14+16];
	xor.b32  	%r2215, %r2215, %r1497;
$L__BB0_121:
	and.b32  	%r1499, %r1489, 2;
	setp.eq.s32 	%p67, %r1499, 0;
	@%p67 bra 	$L__BB0_123;
	ld.global.u32 	%r1500, [%rd14+20];
	xor.b32  	%r2219, %r2219, %r1500;
	ld.global.u32 	%r1501, [%rd14+24];
	xor.b32  	%r2218, %r2218, %r1501;
	ld.global.u32 	%r1502, [%rd14+28];
	xor.b32  	%r2217, %r2217, %r1502;
	ld.global.u32 	%r1503, [%rd14+32];
	xor.b32  	%r2216, %r2216, %r1503;
	ld.global.u32 	%r1504, [%rd14+36];
	xor.b32  	%r2215, %r2215, %r1504;
$L__BB0_123:
	and.b32  	%r1506, %r1489, 4;
	setp.eq.s32 	%p68, %r1506, 0;
	@%p68 bra 	$L__BB0_125;
	ld.global.u32 	%r1507, [%rd14+40];
	xor.b32  	%r2219, %r2219, %r1507;
	ld.global.u32 	%r1508, [%rd14+44];
	xor.b32  	%r2218, %r2218, %r1508;
	ld.global.u32 	%r1509, [%rd14+48];
	xor.b32  	%r2217, %r2217, %r1509;
	ld.global.u32 	%r1510, [%rd14+52];
	xor.b32  	%r2216, %r2216, %r1510;
	ld.global.u32 	%r1511, [%rd14+56];
	xor.b32  	%r2215, %r2215, %r1511;
$L__BB0_125:
	and.b32  	%r1513, %r1489, 8;
	setp.eq.s32 	%p69, %r1513, 0;
	@%p69 bra 	$L__BB0_127;
	ld.global.u32 	%r1514, [%rd14+60];
	xor.b32  	%r2219, %r2219, %r1514;
	ld.global.u32 	%r1515, [%rd14+64];
	xor.b32  	%r2218, %r2218, %r1515;
	ld.global.u32 	%r1516, [%rd14+68];
	xor.b32  	%r2217, %r2217, %r1516;
	ld.global.u32 	%r1517, [%rd14+72];
	xor.b32  	%r2216, %r2216, %r1517;
	ld.global.u32 	%r1518, [%rd14+76];
	xor.b32  	%r2215, %r2215, %r1518;
$L__BB0_127:
	and.b32  	%r1520, %r1489, 16;
	setp.eq.s32 	%p70, %r1520, 0;
	@%p70 bra 	$L__BB0_129;
	ld.global.u32 	%r1521, [%rd14+80];
	xor.b32  	%r2219, %r2219, %r1521;
	ld.global.u32 	%r1522, [%rd14+84];
	xor.b32  	%r2218, %r2218, %r1522;
	ld.global.u32 	%r1523, [%rd14+88];
	xor.b32  	%r2217, %r2217, %r1523;
	ld.global.u32 	%r1524, [%rd14+92];
	xor.b32  	%r2216, %r2216, %r1524;
	ld.global.u32 	%r1525, [%rd14+96];
	xor.b32  	%r2215, %r2215, %r1525;
$L__BB0_129:
	and.b32  	%r1527, %r1489, 32;
	setp.eq.s32 	%p71, %r1527, 0;
	@%p71 bra 	$L__BB0_131;
	ld.global.u32 	%r1528, [%rd14+100];
	xor.b32  	%r2219, %r2219, %r1528;
	ld.global.u32 	%r1529, [%rd14+104];
	xor.b32  	%r2218, %r2218, %r1529;
	ld.global.u32 	%r1530, [%rd14+108];
	xor.b32  	%r2217, %r2217, %r1530;
	ld.global.u32 	%r1531, [%rd14+112];
	xor.b32  	%r2216, %r2216, %r1531;
	ld.global.u32 	%r1532, [%rd14+116];
	xor.b32  	%r2215, %r2215, %r1532;
$L__BB0_131:
	and.b32  	%r1534, %r1489, 64;
	setp.eq.s32 	%p72, %r1534, 0;
	@%p72 bra 	$L__BB0_133;
	ld.global.u32 	%r1535, [%rd14+120];
	xor.b32  	%r2219, %r2219, %r1535;
	ld.global.u32 	%r1536, [%rd14+124];
	xor.b32  	%r2218, %r2218, %r1536;
	ld.global.u32 	%r1537, [%rd14+128];
	xor.b32  	%r2217, %r2217, %r1537;
	ld.global.u32 	%r1538, [%rd14+132];
	xor.b32  	%r2216, %r2216, %r1538;
	ld.global.u32 	%r1539, [%rd14+136];
	xor.b32  	%r2215, %r2215, %r1539;
$L__BB0_133:
	and.b32  	%r1541, %r1489, 128;
	setp.eq.s32 	%p73, %r1541, 0;
	@%p73 bra 	$L__BB0_135;
	ld.global.u32 	%r1542, [%rd14+140];
	xor.b32  	%r2219, %r2219, %r1542;
	ld.global.u32 	%r1543, [%rd14+144];
	xor.b32  	%r2218, %r2218, %r1543;
	ld.global.u32 	%r1544, [%rd14+148];
	xor.b32  	%r2217, %r2217, %r1544;
	ld.global.u32 	%r1545, [%rd14+152];
	xor.b32  	%r2216, %r2216, %r1545;
	ld.global.u32 	%r1546, [%rd14+156];
	xor.b32  	%r2215, %r2215, %r1546;
$L__BB0_135:
	and.b32  	%r1548, %r1489, 256;
	setp.eq.s32 	%p74, %r1548, 0;
	@%p74 bra 	$L__BB0_137;
	ld.global.u32 	%r1549, [%rd14+160];
	xor.b32  	%r2219, %r2219, %r1549;
	ld.global.u32 	%r1550, [%rd14+164];
	xor.b32  	%r2218, %r2218, %r1550;
	ld.global.u32 	%r1551, [%rd14+168];
	xor.b32  	%r2217, %r2217, %r1551;
	ld.global.u32 	%r1552, [%rd14+172];
	xor.b32  	%r2216, %r2216, %r1552;
	ld.global.u32 	%r1553, [%rd14+176];
	xor.b32  	%r2215, %r2215, %r1553;
$L__BB0_137:
	and.b32  	%r1555, %r1489, 512;
	setp.eq.s32 	%p75, %r1555, 0;
	@%p75 bra 	$L__BB0_139;
	ld.global.u32 	%r1556, [%rd14+180];
	xor.b32  	%r2219, %r2219, %r1556;
	ld.global.u32 	%r1557, [%rd14+184];
	xor.b32  	%r2218, %r2218, %r1557;
	ld.global.u32 	%r1558, [%rd14+188];
	xor.b32  	%r2217, %r2217, %r1558;
	ld.global.u32 	%r1559, [%rd14+192];
	xor.b32  	%r2216, %r2216, %r1559;
	ld.global.u32 	%r1560, [%rd14+196];
	xor.b32  	%r2215, %r2215, %r1560;
$L__BB0_139:
	and.b32  	%r1562, %r1489, 1024;
	setp.eq.s32 	%p76, %r1562, 0;
	@%p76 bra 	$L__BB0_141;
	ld.global.u32 	%r1563, [%rd14+200];
	xor.b32  	%r2219, %r2219, %r1563;
	ld.global.u32 	%r1564, [%rd14+204];
	xor.b32  	%r2218, %r2218, %r1564;
	ld.global.u32 	%r1565, [%rd14+208];
	xor.b32  	%r2217, %r2217, %r1565;
	ld.global.u32 	%r1566, [%rd14+212];
	xor.b32  	%r2216, %r2216, %r1566;
	ld.global.u32 	%r1567, [%rd14+216];
	xor.b32  	%r2215, %r2215, %r1567;
$L__BB0_141:
	and.b32  	%r1569, %r1489, 2048;
	setp.eq.s32 	%p77, %r1569, 0;
	@%p77 bra 	$L__BB0_143;
	ld.global.u32 	%r1570, [%rd14+220];
	xor.b32  	%r2219, %r2219, %r1570;
	ld.global.u32 	%r1571, [%rd14+224];
	xor.b32  	%r2218, %r2218, %r1571;
	ld.global.u32 	%r1572, [%rd14+228];
	xor.b32  	%r2217, %r2217, %r1572;
	ld.global.u32 	%r1573, [%rd14+232];
	xor.b32  	%r2216, %r2216, %r1573;
	ld.global.u32 	%r1574, [%rd14+236];
	xor.b32  	%r2215, %r2215, %r1574;
$L__BB0_143:
	and.b32  	%r1576, %r1489, 4096;
	setp.eq.s32 	%p78, %r1576, 0;
	@%p78 bra 	$L__BB0_145;
	ld.global.u32 	%r1577, [%rd14+240];
	xor.b32  	%r2219, %r2219, %r1577;
	ld.global.u32 	%r1578, [%rd14+244];
	xor.b32  	%r2218, %r2218, %r1578;
	ld.global.u32 	%r1579, [%rd14+248];
	xor.b32  	%r2217, %r2217, %r1579;
	ld.global.u32 	%r1580, [%rd14+252];
	xor.b32  	%r2216, %r2216, %r1580;
	ld.global.u32 	%r1581, [%rd14+256];
	xor.b32  	%r2215, %r2215, %r1581;
$L__BB0_145:
	and.b32  	%r1583, %r1489, 8192;
	setp.eq.s32 	%p79, %r1583, 0;
	@%p79 bra 	$L__BB0_147;
	ld.global.u32 	%r1584, [%rd14+260];
	xor.b32  	%r2219, %r2219, %r1584;
	ld.global.u32 	%r1585, [%rd14+264];
	xor.b32  	%r2218, %r2218, %r1585;
	ld.global.u32 	%r1586, [%rd14+268];
	xor.b32  	%r2217, %r2217, %r1586;
	ld.global.u32 	%r1587, [%rd14+272];
	xor.b32  	%r2216, %r2216, %r1587;
	ld.global.u32 	%r1588, [%rd14+276];
	xor.b32  	%r2215, %r2215, %r1588;
$L__BB0_147:
	and.b32  	%r1590, %r1489, 16384;
	setp.eq.s32 	%p80, %r1590, 0;
	@%p80 bra 	$L__BB0_149;
	ld.global.u32 	%r1591, [%rd14+280];
	xor.b32  	%r2219, %r2219, %r1591;
	ld.global.u32 	%r1592, [%rd14+284];
	xor.b32  	%r2218, %r2218, %r1592;
	ld.global.u32 	%r1593, [%rd14+288];
	xor.b32  	%r2217, %r2217, %r1593;
	ld.global.u32 	%r1594, [%rd14+292];
	xor.b32  	%r2216, %r2216, %r1594;
	ld.global.u32 	%r1595, [%rd14+296];
	xor.b32  	%r2215, %r2215, %r1595;
$L__BB0_149:
	and.b32  	%r1597, %r1489, 32768;
	setp.eq.s32 	%p81, %r1597, 0;
	@%p81 bra 	$L__BB0_151;
	ld.global.u32 	%r1598, [%rd14+300];
	xor.b32  	%r2219, %r2219, %r1598;
	ld.global.u32 	%r1599, [%rd14+304];
	xor.b32  	%r2218, %r2218, %r1599;
	ld.global.u32 	%r1600, [%rd14+308];
	xor.b32  	%r2217, %r2217, %r1600;
	ld.global.u32 	%r1601, [%rd14+312];
	xor.b32  	%r2216, %r2216, %r1601;
	ld.global.u32 	%r1602, [%rd14+316];
	xor.b32  	%r2215, %r2215, %r1602;
$L__BB0_151:
	add.s32 	%r2214, %r2214, 16;
	setp.ne.s32 	%p82, %r2214, 32;
	@%p82 bra 	$L__BB0_119;
	mad.lo.s32 	%r1603, %r2208, -31, %r561;
	add.s32 	%r2208, %r1603, 1;
	setp.ne.s32 	%p83, %r2208, 5;
	@%p83 bra 	$L__BB0_118;
	st.local.u32 	[%rd2+4], %r2219;
	st.local.v2.u32 	[%rd2+8], {%r2218, %r2217};
	st.local.v2.u32 	[%rd2+16], {%r2216, %r2215};
	setp.eq.s64 	%p84, %rd12, 1;
	@%p84 bra 	$L__BB0_228;
	mov.b32 	%r2215, 0;
	mov.u32 	%r2216, %r2215;
	mov.u32 	%r2217, %r2215;
	mov.u32 	%r2218, %r2215;
	mov.u32 	%r2219, %r2215;
	mov.u32 	%r2300, %r2215;
$L__BB0_155:
	mul.wide.u32 	%rd39, %r2300, 4;
	add.s64 	%rd40, %rd2, %rd39;
	ld.local.u32 	%r736, [%rd40+4];
	shl.b32 	%r737, %r2300, 5;
	mov.b32 	%r2306, 0;
$L__BB0_156:
	.pragma "nounroll";
	shr.u32 	%r1606, %r736, %r2306;
	and.b32  	%r1607, %r1606, 1;
	setp.eq.b32 	%p85, %r1607, 1;
	not.pred 	%p86, %p85;
	add.s32 	%r1608, %r737, %r2306;
	mul.lo.s32 	%r1609, %r1608, 5;
	mul.wide.u32 	%rd41, %r1609, 4;
	add.s64 	%rd15, %rd13, %rd41;
	@%p86 bra 	$L__BB0_158;
	ld.global.u32 	%r1610, [%rd15];
	xor.b32  	%r2219, %r2219, %r1610;
	ld.global.u32 	%r1611, [%rd15+4];
	xor.b32  	%r2218, %r2218, %r1611;
	ld.global.u32 	%r1612, [%rd15+8];
	xor.b32  	%r2217, %r2217, %r1612;
	ld.global.u32 	%r1613, [%rd15+12];
	xor.b32  	%r2216, %r2216, %r1613;
	ld.global.u32 	%r1614, [%rd15+16];
	xor.b32  	%r2215, %r2215, %r1614;
$L__BB0_158:
	and.b32  	%r1616, %r1606, 2;
	setp.eq.s32 	%p87, %r1616, 0;
	@%p87 bra 	$L__BB0_160;
	ld.global.u32 	%r1617, [%rd15+20];
	xor.b32  	%r2219, %r2219, %r1617;
	ld.global.u32 	%r1618, [%rd15+24];
	xor.b32  	%r2218, %r2218, %r1618;
	ld.global.u32 	%r1619, [%rd15+28];
	xor.b32  	%r2217, %r2217, %r1619;
	ld.global.u32 	%r1620, [%rd15+32];
	xor.b32  	%r2216, %r2216, %r1620;
	ld.global.u32 	%r1621, [%rd15+36];
	xor.b32  	%r2215, %r2215, %r1621;
$L__BB0_160:
	and.b32  	%r1623, %r1606, 4;
	setp.eq.s32 	%p88, %r1623, 0;
	@%p88 bra 	$L__BB0_162;
	ld.global.u32 	%r1624, [%rd15+40];
	xor.b32  	%r2219, %r2219, %r1624;
	ld.global.u32 	%r1625, [%rd15+44];
	xor.b32  	%r2218, %r2218, %r1625;
	ld.global.u32 	%r1626, [%rd15+48];
	xor.b32  	%r2217, %r2217, %r1626;
	ld.global.u32 	%r1627, [%rd15+52];
	xor.b32  	%r2216, %r2216, %r1627;
	ld.global.u32 	%r1628, [%rd15+56];
	xor.b32  	%r2215, %r2215, %r1628;
$L__BB0_162:
	and.b32  	%r1630, %r1606, 8;
	setp.eq.s32 	%p89, %r1630, 0;
	@%p89 bra 	$L__BB0_164;
	ld.global.u32 	%r1631, [%rd15+60];
	xor.b32  	%r2219, %r2219, %r1631;
	ld.global.u32 	%r1632, [%rd15+64];
	xor.b32  	%r2218, %r2218, %r1632;
	ld.global.u32 	%r1633, [%rd15+68];
	xor.b32  	%r2217, %r2217, %r1633;
	ld.global.u32 	%r1634, [%rd15+72];
	xor.b32  	%r2216, %r2216, %r1634;
	ld.global.u32 	%r1635, [%rd15+76];
	xor.b32  	%r2215, %r2215, %r1635;
$L__BB0_164:
	and.b32  	%r1637, %r1606, 16;
	setp.eq.s32 	%p90, %r1637, 0;
	@%p90 bra 	$L__BB0_166;
	ld.global.u32 	%r1638, [%rd15+80];
	xor.b32  	%r2219, %r2219, %r1638;
	ld.global.u32 	%r1639, [%rd15+84];
	xor.b32  	%r2218, %r2218, %r1639;
	ld.global.u32 	%r1640, [%rd15+88];
	xor.b32  	%r2217, %r2217, %r1640;
	ld.global.u32 	%r1641, [%rd15+92];
	xor.b32  	%r2216, %r2216, %r1641;
	ld.global.u32 	%r1642, [%rd15+96];
	xor.b32  	%r2215, %r2215, %r1642;
$L__BB0_166:
	and.b32  	%r1644, %r1606, 32;
	setp.eq.s32 	%p91, %r1644, 0;
	@%p91 bra 	$L__BB0_168;
	ld.global.u32 	%r1645, [%rd15+100];
	xor.b32  	%r2219, %r2219, %r1645;
	ld.global.u32 	%r1646, [%rd15+104];
	xor.b32  	%r2218, %r2218, %r1646;
	ld.global.u32 	%r1647, [%rd15+108];
	xor.b32  	%r2217, %r2217, %r1647;
	ld.global.u32 	%r1648, [%rd15+112];
	xor.b32  	%r2216, %r2216, %r1648;
	ld.global.u32 	%r1649, [%rd15+116];
	xor.b32  	%r2215, %r2215, %r1649;
$L__BB0_168:
	and.b32  	%r1651, %r1606, 64;
	setp.eq.s32 	%p92, %r1651, 0;
	@%p92 bra 	$L__BB0_170;
	ld.global.u32 	%r1652, [%rd15+120];
	xor.b32  	%r2219, %r2219, %r1652;
	ld.global.u32 	%r1653, [%rd15+124];
	xor.b32  	%r2218, %r2218, %r1653;
	ld.global.u32 	%r1654, [%rd15+128];
	xor.b32  	%r2217, %r2217, %r1654;
	ld.global.u32 	%r1655, [%rd15+132];
	xor.b32  	%r2216, %r2216, %r1655;
	ld.global.u32 	%r1656, [%rd15+136];
	xor.b32  	%r2215, %r2215, %r1656;
$L__BB0_170:
	and.b32  	%r1658, %r1606, 128;
	setp.eq.s32 	%p93, %r1658, 0;
	@%p93 bra 	$L__BB0_172;
	ld.global.u32 	%r1659, [%rd15+140];
	xor.b32  	%r2219, %r2219, %r1659;
	ld.global.u32 	%r1660, [%rd15+144];
	xor.b32  	%r2218, %r2218, %r1660;
	ld.global.u32 	%r1661, [%rd15+148];
	xor.b32  	%r2217, %r2217, %r1661;
	ld.global.u32 	%r1662, [%rd15+152];
	xor.b32  	%r2216, %r2216, %r1662;
	ld.global.u32 	%r1663, [%rd15+156];
	xor.b32  	%r2215, %r2215, %r1663;
$L__BB0_172:
	and.b32  	%r1665, %r1606, 256;
	setp.eq.s32 	%p94, %r1665, 0;
	@%p94 bra 	$L__BB0_174;
	ld.global.u32 	%r1666, [%rd15+160];
	xor.b32  	%r2219, %r2219, %r1666;
	ld.global.u32 	%r1667, [%rd15+164];
	xor.b32  	%r2218, %r2218, %r1667;
	ld.global.u32 	%r1668, [%rd15+168];
	xor.b32  	%r2217, %r2217, %r1668;
	ld.global.u32 	%r1669, [%rd15+172];
	xor.b32  	%r2216, %r2216, %r1669;
	ld.global.u32 	%r1670, [%rd15+176];
	xor.b32  	%r2215, %r2215, %r1670;
$L__BB0_174:
	and.b32  	%r1672, %r1606, 512;
	setp.eq.s32 	%p95, %r1672, 0;
	@%p95 bra 	$L__BB0_176;
	ld.global.u32 	%r1673, [%rd15+180];
	xor.b32  	%r2219, %r2219, %r1673;
	ld.global.u32 	%r1674, [%rd15+184];
	xor.b32  	%r2218, %r2218, %r1674;
	ld.global.u32 	%r1675, [%rd15+188];
	xor.b32  	%r2217, %r2217, %r1675;
	ld.global.u32 	%r1676, [%rd15+192];
	xor.b32  	%r2216, %r2216, %r1676;
	ld.global.u32 	%r1677, [%rd15+196];
	xor.b32  	%r2215, %r2215, %r1677;
$L__BB0_176:
	and.b32  	%r1679, %r1606, 1024;
	setp.eq.s32 	%p96, %r1679, 0;
	@%p96 bra 	$L__BB0_178;
	ld.global.u32 	%r1680, [%rd15+200];
	xor.b32  	%r2219, %r2219, %r1680;
	ld.global.u32 	%r1681, [%rd15+204];
	xor.b32  	%r2218, %r2218, %r1681;
	ld.global.u32 	%r1682, [%rd15+208];
	xor.b32  	%r2217, %r2217, %r1682;
	ld.global.u32 	%r1683, [%rd15+212];
	xor.b32  	%r2216, %r2216, %r1683;
	ld.global.u32 	%r1684, [%rd15+216];
	xor.b32  	%r2215, %r2215, %r1684;
$L__BB0_178:
	and.b32  	%r1686, %r1606, 2048;
	setp.eq.s32 	%p97, %r1686, 0;
	@%p97 bra 	$L__BB0_180;
	ld.global.u32 	%r1687, [%rd15+220];
	xor.b32  	%r2219, %r2219, %r1687;
	ld.global.u32 	%r1688, [%rd15+224];
	xor.b32  	%r2218, %r2218, %r1688;
	ld.global.u32 	%r1689, [%rd15+228];
	xor.b32  	%r2217, %r2217, %r1689;
	ld.global.u32 	%r1690, [%rd15+232];
	xor.b32  	%r2216, %r2216, %r1690;
	ld.global.u32 	%r1691, [%rd15+236];
	xor.b32  	%r2215, %r2215, %r1691;
$L__BB0_180:
	and.b32  	%r1693, %r1606, 4096;
	setp.eq.s32 	%p98, %r1693, 0;
	@%p98 bra 	$L__BB0_182;
	ld.global.u32 	%r1694, [%rd15+240];
	xor.b32  	%r2219, %r2219, %r1694;
	ld.global.u32 	%r1695, [%rd15+244];
	xor.b32  	%r2218, %r2218, %r1695;
	ld.global.u32 	%r1696, [%rd15+248];
	xor.b32  	%r2217, %r2217, %r1696;
	ld.global.u32 	%r1697, [%rd15+252];
	xor.b32  	%r2216, %r2216, %r1697;
	ld.global.u32 	%r1698, [%rd15+256];
	xor.b32  	%r2215, %r2215, %r1698;
$L__BB0_182:
	and.b32  	%r1700, %r1606, 8192;
	setp.eq.s32 	%p99, %r1700, 0;
	@%p99 bra 	$L__BB0_184;
	ld.global.u32 	%r1701, [%rd15+260];
	xor.b32  	%r2219, %r2219, %r1701;
	ld.global.u32 	%r1702, [%rd15+264];
	xor.b32  	%r2218, %r2218, %r1702;
	ld.global.u32 	%r1703, [%rd15+268];
	xor.b32  	%r2217, %r2217, %r1703;
	ld.global.u32 	%r1704, [%rd15+272];
	xor.b32  	%r2216, %r2216, %r1704;
	ld.global.u32 	%r1705, [%rd15+276];
	xor.b32  	%r2215, %r2215, %r1705;
$L__BB0_184:
	and.b32  	%r1707, %r1606, 16384;
	setp.eq.s32 	%p100, %r1707, 0;
	@%p100 bra 	$L__BB0_186;
	ld.global.u32 	%r1708, [%rd15+280];
	xor.b32  	%r2219, %r2219, %r1708;
	ld.global.u32 	%r1709, [%rd15+284];
	xor.b32  	%r2218, %r2218, %r1709;
	ld.global.u32 	%r1710, [%rd15+288];
	xor.b32  	%r2217, %r2217, %r1710;
	ld.global.u32 	%r1711, [%rd15+292];
	xor.b32  	%r2216, %r2216, %r1711;
	ld.global.u32 	%r1712, [%rd15+296];
	xor.b32  	%r2215, %r2215, %r1712;
$L__BB0_186:
	and.b32  	%r1714, %r1606, 32768;
	setp.eq.s32 	%p101, %r1714, 0;
	@%p101 bra 	$L__BB0_188;
	ld.global.u32 	%r1715, [%rd15+300];
	xor.b32  	%r2219, %r2219, %r1715;
	ld.global.u32 	%r1716, [%rd15+304];
	xor.b32  	%r2218, %r2218, %r1716;
	ld.global.u32 	%r1717, [%rd15+308];
	xor.b32  	%r2217, %r2217, %r1717;
	ld.global.u32 	%r1718, [%rd15+312];
	xor.b32  	%r2216, %r2216, %r1718;
	ld.global.u32 	%r1719, [%rd15+316];
	xor.b32  	%r2215, %r2215, %r1719;
$L__BB0_188:
	add.s32 	%r2306, %r2306, 16;
	setp.ne.s32 	%p102, %r2306, 32;
	@%p102 bra 	$L__BB0_156;
	mad.lo.s32 	%r1720, %r2300, -31, %r737;
	add.s32 	%r2300, %r1720, 1;
	setp.ne.s32 	%p103, %r2300, 5;
	@%p103 bra 	$L__BB0_155;
	st.local.u32 	[%rd2+4], %r2219;
	st.local.v2.u32 	[%rd2+8], {%r2218, %r2217};
	st.local.v2.u32 	[%rd2+16], {%r2216, %r2215};
	setp.ne.s64 	%p104, %rd12, 3;
	@%p104 bra 	$L__BB0_228;
	mov.b32 	%r2215, 0;
	mov.u32 	%r2216, %r2215;
	mov.u32 	%r2217, %r2215;
	mov.u32 	%r2218, %r2215;
	mov.u32 	%r2219, %r2215;
	mov.u32 	%r2392, %r2215;
$L__BB0_192:
	mul.wide.u32 	%rd42, %r2392, 4;
	add.s64 	%rd43, %rd2, %rd42;
	ld.local.u32 	%r912, [%rd43+4];
	shl.b32 	%r913, %r2392, 5;
	mov.b32 	%r2398, 0;
$L__BB0_193:
	.pragma "nounroll";
	shr.u32 	%r1723, %r912, %r2398;
	and.b32  	%r1724, %r1723, 1;
	setp.eq.b32 	%p105, %r1724, 1;
	not.pred 	%p106, %p105;
	add.s32 	%r1725, %r913, %r2398;
	mul.lo.s32 	%r1726, %r1725, 5;
	mul.wide.u32 	%rd44, %r1726, 4;
	add.s64 	%rd16, %rd13, %rd44;
	@%p106 bra 	$L__BB0_195;
	ld.global.u32 	%r1727, [%rd16];
	xor.b32  	%r2219, %r2219, %r1727;
	ld.global.u32 	%r1728, [%rd16+4];
	xor.b32  	%r2218, %r2218, %r1728;
	ld.global.u32 	%r1729, [%rd16+8];
	xor.b32  	%r2217, %r2217, %r1729;
	ld.global.u32 	%r1730, [%rd16+12];
	xor.b32  	%r2216, %r2216, %r1730;
	ld.global.u32 	%r1731, [%rd16+16];
	xor.b32  	%r2215, %r2215, %r1731;
$L__BB0_195:
	and.b32  	%r1733, %r1723, 2;
	setp.eq.s32 	%p107, %r1733, 0;
	@%p107 bra 	$L__BB0_197;
	ld.global.u32 	%r1734, [%rd16+20];
	xor.b32  	%r2219, %r2219, %r1734;
	ld.global.u32 	%r1735, [%rd16+24];
	xor.b32  	%r2218, %r2218, %r1735;
	ld.global.u32 	%r1736, [%rd16+28];
	xor.b32  	%r2217, %r2217, %r1736;
	ld.global.u32 	%r1737, [%rd16+32];
	xor.b32  	%r2216, %r2216, %r1737;
	ld.global.u32 	%r1738, [%rd16+36];
	xor.b32  	%r2215, %r2215, %r1738;
$L__BB0_197:
	and.b32  	%r1740, %r1723, 4;
	setp.eq.s32 	%p108, %r1740, 0;
	@%p108 bra 	$L__BB0_199;
	ld.global.u32 	%r1741, [%rd16+40];
	xor.b32  	%r2219, %r2219, %r1741;
	ld.global.u32 	%r1742, [%rd16+44];
	xor.b32  	%r2218, %r2218, %r1742;
	ld.global.u32 	%r1743, [%rd16+48];
	xor.b32  	%r2217, %r2217, %r1743;
	ld.global.u32 	%r1744, [%rd16+52];
	xor.b32  	%r2216, %r2216, %r1744;
	ld.global.u32 	%r1745, [%rd16+56];
	xor.b32  	%r2215, %r2215, %r1745;
$L__BB0_199:
	and.b32  	%r1747, %r1723, 8;
	setp.eq.s32 	%p109, %r1747, 0;
	@%p109 bra 	$L__BB0_201;
	ld.global.u32 	%r1748, [%rd16+60];
	xor.b32  	%r2219, %r2219, %r1748;
	ld.global.u32 	%r1749, [%rd16+64];
	xor.b32  	%r2218, %r2218, %r1749;
	ld.global.u32 	%r1750, [%rd16+68];
	xor.b32  	%r2217, %r2217, %r1750;
	ld.global.u32 	%r1751, [%rd16+72];
	xor.b32  	%r2216, %r2216, %r1751;
	ld.global.u32 	%r1752, [%rd16+76];
	xor.b32  	%r2215, %r2215, %r1752;
$L__BB0_201:
	and.b32  	%r1754, %r1723, 16;
	setp.eq.s32 	%p110, %r1754, 0;
	@%p110 bra 	$L__BB0_203;
	ld.global.u32 	%r1755, [%rd16+80];
	xor.b32  	%r2219, %r2219, %r1755;
	ld.global.u32 	%r1756, [%rd16+84];
	xor.b32  	%r2218, %r2218, %r1756;
	ld.global.u32 	%r1757, [%rd16+88];
	xor.b32  	%r2217, %r2217, %r1757;
	ld.global.u32 	%r1758, [%rd16+92];
	xor.b32  	%r2216, %r2216, %r1758;
	ld.global.u32 	%r1759, [%rd16+96];
	xor.b32  	%r2215, %r2215, %r1759;
$L__BB0_203:
	and.b32  	%r1761, %r1723, 32;
	setp.eq.s32 	%p111, %r1761, 0;
	@%p111 bra 	$L__BB0_205;
	ld.global.u32 	%r1762, [%rd16+100];
	xor.b32  	%r2219, %r2219, %r1762;
	ld.global.u32 	%r1763, [%rd16+104];
	xor.b32  	%r2218, %r2218, %r1763;
	ld.global.u32 	%r1764, [%rd16+108];
	xor.b32  	%r2217, %r2217, %r1764;
	ld.global.u32 	%r1765, [%rd16+112];
	xor.b32  	%r2216, %r2216, %r1765;
	ld.global.u32 	%r1766, [%rd16+116];
	xor.b32  	%r2215, %r2215, %r1766;
$L__BB0_205:
	and.b32  	%r1768, %r1723, 64;
	setp.eq.s32 	%p112, %r1768, 0;
	@%p112 bra 	$L__BB0_207;
	ld.global.u32 	%r1769, [%rd16+120];
	xor.b32  	%r2219, %r2219, %r1769;
	ld.global.u32 	%r1770, [%rd16+124];
	xor.b32  	%r2218, %r2218, %r1770;
	ld.global.u32 	%r1771, [%rd16+128];
	xor.b32  	%r2217, %r2217, %r1771;
	ld.global.u32 	%r1772, [%rd16+132];
	xor.b32  	%r2216, %r2216, %r1772;
	ld.global.u32 	%r1773, [%rd16+136];
	xor.b32  	%r2215, %r2215, %r1773;
$L__BB0_207:
	and.b32  	%r1775, %r1723, 128;
	setp.eq.s32 	%p113, %r1775, 0;
	@%p113 bra 	$L__BB0_209;
	ld.global.u32 	%r1776, [%rd16+140];
	xor.b32  	%r2219, %r2219, %r1776;
	ld.global.u32 	%r1777, [%rd16+144];
	xor.b32  	%r2218, %r2218, %r1777;
	ld.global.u32 	%r1778, [%rd16+148];
	xor.b32  	%r2217, %r2217, %r1778;
	ld.global.u32 	%r1779, [%rd16+152];
	xor.b32  	%r2216, %r2216, %r1779;
	ld.global.u32 	%r1780, [%rd16+156];
	xor.b32  	%r2215, %r2215, %r1780;
$L__BB0_209:
	and.b32  	%r1782, %r1723, 256;
	setp.eq.s32 	%p114, %r1782, 0;
	@%p114 bra 	$L__BB0_211;
	ld.global.u32 	%r1783, [%rd16+160];
	xor.b32  	%r2219, %r2219, %r1783;
	ld.global.u32 	%r1784, [%rd16+164];
	xor.b32  	%r2218, %r2218, %r1784;
	ld.global.u32 	%r1785, [%rd16+168];
	xor.b32  	%r2217, %r2217, %r1785;
	ld.global.u32 	%r1786, [%rd16+172];
	xor.b32  	%r2216, %r2216, %r1786;
	ld.global.u32 	%r1787, [%rd16+176];
	xor.b32  	%r2215, %r2215, %r1787;
$L__BB0_211:
	and.b32  	%r1789, %r1723, 512;
	setp.eq.s32 	%p115, %r1789, 0;
	@%p115 bra 	$L__BB0_213;
	ld.global.u32 	%r1790, [%rd16+180];
	xor.b32  	%r2219, %r2219, %r1790;
	ld.global.u32 	%r1791, [%rd16+184];
	xor.b32  	%r2218, %r2218, %r1791;
	ld.global.u32 	%r1792, [%rd16+188];
	xor.b32  	%r2217, %r2217, %r1792;
	ld.global.u32 	%r1793, [%rd16+192];
	xor.b32  	%r2216, %r2216, %r1793;
	ld.global.u32 	%r1794, [%rd16+196];
	xor.b32  	%r2215, %r2215, %r1794;
$L__BB0_213:
	and.b32  	%r1796, %r1723, 1024;
	setp.eq.s32 	%p116, %r1796, 0;
	@%p116 bra 	$L__BB0_215;
	ld.global.u32 	%r1797, [%rd16+200];
	xor.b32  	%r2219, %r2219, %r1797;
	ld.global.u32 	%r1798, [%rd16+204];
	xor.b32  	%r2218, %r2218, %r1798;
	ld.global.u32 	%r1799, [%rd16+208];
	xor.b32  	%r2217, %r2217, %r1799;
	ld.global.u32 	%r1800, [%rd16+212];
	xor.b32  	%r2216, %r2216, %r1800;
	ld.global.u32 	%r1801, [%rd16+216];
	xor.b32  	%r2215, %r2215, %r1801;
$L__BB0_215:
	and.b32  	%r1803, %r1723, 2048;
	setp.eq.s32 	%p117, %r1803, 0;
	@%p117 bra 	$L__BB0_217;
	ld.global.u32 	%r1804, [%rd16+220];
	xor.b32  	%r2219, %r2219, %r1804;
	ld.global.u32 	%r1805, [%rd16+224];
	xor.b32  	%r2218, %r2218, %r1805;
	ld.global.u32 	%r1806, [%rd16+228];
	xor.b32  	%r2217, %r2217, %r1806;
	ld.global.u32 	%r1807, [%rd16+232];
	xor.b32  	%r2216, %r2216, %r1807;
	ld.global.u32 	%r1808, [%rd16+236];
	xor.b32  	%r2215, %r2215, %r1808;
$L__BB0_217:
	and.b32  	%r1810, %r1723, 4096;
	setp.eq.s32 	%p118, %r1810, 0;
	@%p118 bra 	$L__BB0_219;
	ld.global.u32 	%r1811, [%rd16+240];
	xor.b32  	%r2219, %r2219, %r1811;
	ld.global.u32 	%r1812, [%rd16+244];
	xor.b32  	%r2218, %r2218, %r1812;
	ld.global.u32 	%r1813, [%rd16+248];
	xor.b32  	%r2217, %r2217, %r1813;
	ld.global.u32 	%r1814, [%rd16+252];
	xor.b32  	%r2216, %r2216, %r1814;
	ld.global.u32 	%r1815, [%rd16+256];
	xor.b32  	%r2215, %r2215, %r1815;
$L__BB0_219:
	and.b32  	%r1817, %r1723, 8192;
	setp.eq.s32 	%p119, %r1817, 0;
	@%p119 bra 	$L__BB0_221;
	ld.global.u32 	%r1818, [%rd16+260];
	xor.b32  	%r2219, %r2219, %r1818;
	ld.global.u32 	%r1819, [%rd16+264];
	xor.b32  	%r2218, %r2218, %r1819;
	ld.global.u32 	%r1820, [%rd16+268];
	xor.b32  	%r2217, %r2217, %r1820;
	ld.global.u32 	%r1821, [%rd16+272];
	xor.b32  	%r2216, %r2216, %r1821;
	ld.global.u32 	%r1822, [%rd16+276];
	xor.b32  	%r2215, %r2215, %r1822;
$L__BB0_221:
	and.b32  	%r1824, %r1723, 16384;
	setp.eq.s32 	%p120, %r1824, 0;
	@%p120 bra 	$L__BB0_223;
	ld.global.u32 	%r1825, [%rd16+280];
	xor.b32  	%r2219, %r2219, %r1825;
	ld.global.u32 	%r1826, [%rd16+284];
	xor.b32  	%r2218, %r2218, %r1826;
	ld.global.u32 	%r1827, [%rd16+288];
	xor.b32  	%r2217, %r2217, %r1827;
	ld.global.u32 	%r1828, [%rd16+292];
	xor.b32  	%r2216, %r2216, %r1828;
	ld.global.u32 	%r1829, [%rd16+296];
	xor.b32  	%r2215, %r2215, %r1829;
$L__BB0_223:
	and.b32  	%r1831, %r1723, 32768;
	setp.eq.s32 	%p121, %r1831, 0;
	@%p121 bra 	$L__BB0_225;
	ld.global.u32 	%r1832, [%rd16+300];
	xor.b32  	%r2219, %r2219, %r1832;
	ld.global.u32 	%r1833, [%rd16+304];
	xor.b32  	%r2218, %r2218, %r1833;
	ld.global.u32 	%r1834, [%rd16+308];
	xor.b32  	%r2217, %r2217, %r1834;
	ld.global.u32 	%r1835, [%rd16+312];
	xor.b32  	%r2216, %r2216, %r1835;
	ld.global.u32 	%r1836, [%rd16+316];
	xor.b32  	%r2215, %r2215, %r1836;
$L__BB0_225:
	add.s32 	%r2398, %r2398, 16;
	setp.ne.s32 	%p122, %r2398, 32;
	@%p122 bra 	$L__BB0_193;
	mad.lo.s32 	%r1837, %r2392, -31, %r913;
	add.s32 	%r2392, %r1837, 1;
	setp.ne.s32 	%p123, %r2392, 5;
	@%p123 bra 	$L__BB0_192;
	st.local.u32 	[%rd2+4], %r2219;
	st.local.v2.u32 	[%rd2+8], {%r2218, %r2217};
	st.local.v2.u32 	[%rd2+16], {%r2216, %r2215};
$L__BB0_228:
	shr.u64 	%rd54, %rd11, 2;
	add.s32 	%r2202, %r2202, 1;
	setp.gt.u64 	%p124, %rd11, 3;
	@%p124 bra 	$L__BB0_116;
$L__BB0_229:
	cvt.u32.u64 	%r1838, %rd3;
	mul.lo.s32 	%r1093, %r1838, 362437;
	add.s32 	%r1839, %r2, %r1;
	add.s32 	%r1840, %r1839, %r1093;
	shr.u32 	%r1841, %r2219, 2;
	xor.b32  	%r1842, %r1841, %r2219;
	shl.b32 	%r1843, %r2215, 4;
	shl.b32 	%r1844, %r1842, 1;
	xor.b32  	%r1845, %r1844, %r1843;
	xor.b32  	%r1846, %r1845, %r1842;
	xor.b32  	%r2497, %r1846, %r2215;
	add.s32 	%r2502, %r1840, 6977678;
	add.s32 	%r1847, %r2497, %r2502;
	add.u64 	%rd45, %SP, 48;
	add.u64 	%rd46, %SPL, 48;
	st.local.u32 	[%rd46], %r1847;
	mov.u64 	%rd47, $str;
	cvta.global.u64 	%rd48, %rd47;
	{ // callseq 0, 0
	.param .b64 param0;
	st.param.b64 	[param0], %rd48;
	.param .b64 param1;
	st.param.b64 	[param1], %rd45;
	.param .b32 retval0;
	call.uni (retval0), 
	vprintf, 
	(
	param0, 
	param1
	);
	ld.param.b32 	%r1848, [retval0];
	} // callseq 0
	setp.lt.s32 	%p125, %r1126, 1;
	@%p125 bra 	$L__BB0_238;
	and.b32  	%r1096, %r1126, 3;
	setp.lt.u32 	%p126, %r1126, 4;
	mov.b32 	%r2505, 0;
	@%p126 bra 	$L__BB0_233;
	and.b32  	%r2505, %r1126, 2147483644;
	add.s32 	%r2490, %r1840, 8427426;
	neg.s32 	%r2489, %r2505;
	add.s64 	%rd55, %rd1, 16;
	mov.u32 	%r2493, %r2216;
	mov.u32 	%r2494, %r2217;
	mov.u32 	%r2495, %r2218;
$L__BB0_232:
	.pragma "nounroll";
	mov.u32 	%r2218, %r2497;
	mov.u32 	%r2502, %r2490;
	shr.u32 	%r1853, %r2495, 2;
	xor.b32  	%r1854, %r1853, %r2495;
	shl.b32 	%r1855, %r2218, 4;
	shl.b32 	%r1856, %r1854, 1;
	xor.b32  	%r1857, %r1856, %r1855;
	xor.b32  	%r1858, %r1857, %r1854;
	xor.b32  	%r2217, %r1858, %r2218;
	add.s32 	%r1859, %r2502, %r2217;
	add.s32 	%r1860, %r1859, -1087311;
	cvt.rn.f64.u32 	%fd1, %r1860;
	st.global.f64 	[%rd55+-16], %fd1;
	shr.u32 	%r1861, %r2494, 2;
	xor.b32  	%r1862, %r1861, %r2494;
	shl.b32 	%r1863, %r2217, 4;
	shl.b32 	%r1864, %r1862, 1;
	xor.b32  	%r1865, %r1864, %r1863;
	xor.b32  	%r1866, %r1865, %r1862;
	xor.b32  	%r2216, %r1866, %r2217;
	add.s32 	%r1867, %r2502, %r2216;
	add.s32 	%r1868, %r1867, -724874;
	cvt.rn.f64.u32 	%fd2, %r1868;
	st.global.f64 	[%rd55+-8], %fd2;
	shr.u32 	%r1869, %r2493, 2;
	xor.b32  	%r1870, %r1869, %r2493;
	shl.b32 	%r1871, %r2216, 4;
	shl.b32 	%r1872, %r1870, 1;
	xor.b32  	%r1873, %r1872, %r1871;
	xor.b32  	%r1874, %r1873, %r1870;
	xor.b32  	%r1109, %r1874, %r2216;
	add.s32 	%r1875, %r2502, %r1109;
	add.s32 	%r1876, %r1875, -362437;
	cvt.rn.f64.u32 	%fd3, %r1876;
	st.global.f64 	[%rd55], %fd3;
	shr.u32 	%r1877, %r2215, 2;
	xor.b32  	%r1878, %r1877, %r2215;
	shl.b32 	%r1879, %r1109, 4;
	shl.b32 	%r1880, %r1878, 1;
	xor.b32  	%r1881, %r1880, %r1879;
	xor.b32  	%r1882, %r1881, %r1878;
	xor.b32  	%r2497, %r1882, %r1109;
	add.s32 	%r1883, %r2502, %r2497;
	cvt.rn.f64.u32 	%fd4, %r1883;
	st.global.f64 	[%rd55+8], %fd4;
	add.s32 	%r2490, %r2502, 1449748;
	add.s32 	%r2489, %r2489, 4;
	add.s64 	%rd55, %rd55, 32;
	setp.ne.s32 	%p127, %r2489, 0;
	mov.u32 	%r2215, %r1109;
	mov.u32 	%r2493, %r2216;
	mov.u32 	%r2494, %r2217;
	mov.u32 	%r2495, %r2218;
	@%p127 bra 	$L__BB0_232;
$L__BB0_233:
	setp.eq.s32 	%p128, %r1096, 0;
	@%p128 bra 	$L__BB0_238;
	setp.eq.s32 	%p129, %r1096, 1;
	@%p129 bra 	$L__BB0_236;
	shr.u32 	%r1884, %r2218, 2;
	xor.b32  	%r1885, %r1884, %r2218;
	shl.b32 	%r1886, %r2497, 4;
	shl.b32 	%r1887, %r1885, 1;
	xor.b32  	%r1888, %r1887, %r1886;
	xor.b32  	%r1889, %r1888, %r1885;
	xor.b32  	%r1890, %r1889, %r2497;
	add.s32 	%r1891, %r2502, %r1890;
	add.s32 	%r1892, %r1891, 362437;
	cvt.rn.f64.u32 	%fd5, %r1892;
	mul.wide.u32 	%rd49, %r2505, 8;
	add.s64 	%rd50, %rd1, %rd49;
	st.global.f64 	[%rd50], %fd5;
	shr.u32 	%r1893, %r2217, 2;
	xor.b32  	%r1894, %r1893, %r2217;
	shl.b32 	%r1895, %r1890, 4;
	shl.b32 	%r1896, %r1894, 1;
	xor.b32  	%r1897, %r1896, %r1895;
	xor.b32  	%r1898, %r1897, %r1894;
	xor.b32  	%r2497, %r1898, %r1890;
	add.s32 	%r2502, %r2502, 724874;
	add.s32 	%r1899, %r2497, %r2502;
	cvt.rn.f64.u32 	%fd6, %r1899;
	st.global.f64 	[%rd50+8], %fd6;
	add.s32 	%r2505, %r2505, 2;
	mov.u32 	%r2218, %r2216;
$L__BB0_236:
	and.b32  	%r1900, %r1126, 1;
	setp.eq.b32 	%p130, %r1900, 1;
	not.pred 	%p131, %p130;
	@%p131 bra 	$L__BB0_238;
	shr.u32 	%r1901, %r2218, 2;
	xor.b32  	%r1902, %r1901, %r2218;
	shl.b32 	%r1903, %r2497, 4;
	shl.b32 	%r1904, %r1902, 1;
	xor.b32  	%r1905, %r1904, %r1903;
	xor.b32  	%r1906, %r1905, %r1902;
	xor.b32  	%r1907, %r1906, %r2497;
	add.s32 	%r1908, %r2502, %r1907;
	add.s32 	%r1909, %r1908, 362437;
	cvt.rn.f64.u32 	%fd7, %r1909;
	mul.wide.u32 	%rd51, %r2505, 8;
	add.s64 	%rd52, %rd1, %rd51;
	st.global.f64 	[%rd52], %fd7;
$L__BB0_238:
	ret;

}


// ===== COMPILED SASS (sm_100) =====

	.target	sm_100

	.elftype	@"ET_EXEC"


//--------------------- .note.nv.tkinfo           --------------------------
	.section	.note.nv.tkinfo,"",@"SHT_NOTE"
	.sectionflags	@"SHF_NOTE_NV_TKINFO"
	.tkinfo
        /*0018*/ 	.word	0x00000002
        /*0030*/ 	.string	""
        /*0030*/ 	.string	"ptxas"
        /*0030*/ 	.string	"Cuda compilation tools, release 13.0, V13.0.88"
        /*0030*/ 	.string	"Build cuda_13.0.r13.0/compiler.36424714_0"
        /*0030*/ 	.string	"-arch sm_100 -m 64 "



//--------------------- .note.nv.cuinfo           --------------------------
	.section	.note.nv.cuinfo,"",@"SHT_NOTE"
	.sectionflags	@"SHF_NOTE_NV_CUINFO"
        /*0018*/ 	.short	0x0002
        /*001a*/ 	.short	0x0064
        /*001c*/ 	.short	0x0082
	.zero		2


//--------------------- .nv.info                  --------------------------
	.section	.nv.info,"",@"SHT_CUDA_INFO"
	.align	4


	//----- nvinfo : EIATTR_REGCOUNT
	.align		4
        /*0000*/ 	.byte	0x04, 0x2f
        /*0002*/ 	.short	(.L_11 - .L_10)
	.align		4
.L_10:
        /*0004*/ 	.word	index@(_Z13fillRandomGPUPdi)
        /*0008*/ 	.word	0x0000001f


	//----- nvinfo : EIATTR_FRAME_SIZE
	.align		4
.L_11:
        /*000c*/ 	.byte	0x04, 0x11
        /*000e*/ 	.short	(.L_13 - .L_12)
	.align		4
.L_12:
        /*0010*/ 	.word	index@(_Z13fillRandomGPUPdi)
        /*0014*/ 	.word	0x00000038


	//----- nvinfo : EIATTR_MIN_STACK_SIZE
	.align		4
.L_13:
        /*0018*/ 	.byte	0x04, 0x12
        /*001a*/ 	.short	(.L_15 - .L_14)
	.align		4
.L_14:
        /*001c*/ 	.word	index@(_Z13fillRandomGPUPdi)
        /*0020*/ 	.word	0x00000038
.L_15:


//--------------------- .nv.compat                --------------------------
	.section	.nv.compat,"",@"SHT_CUDA_COMPAT_INFO"
	.align	4
        /*0000*/ 	.byte	0x02, 0x09, 0x00, 0x00, 0x02, 0x02, 0x01, 0x00, 0x02, 0x05, 0x05, 0x00, 0x03, 0x07, 0x01, 0x01
        /*0010*/ 	.byte	0x02, 0x03, 0x00, 0x00, 0x02, 0x06, 0x01, 0x00, 0x04, 0x0b, 0x08, 0x00, 0x09, 0x00, 0x00, 0x00
        /*0020*/ 	.byte	0x00, 0x00, 0x00, 0x00


//--------------------- .nv.info._Z13fillRandomGPUPdi --------------------------
	.section	.nv.info._Z13fillRandomGPUPdi,"",@"SHT_CUDA_INFO"
	.sectionflags	@""
	.align	4


	//----- nvinfo : EIATTR_CUDA_API_VERSION
	.align		4
        /*0000*/ 	.byte	0x04, 0x37
        /*0002*/ 	.short	(.L_17 - .L_16)
.L_16:
        /*0004*/ 	.word	0x00000082


	//----- nvinfo : EIATTR_KPARAM_INFO
	.align		4
.L_17:
        /*0008*/ 	.byte	0x04, 0x17
        /*000a*/ 	.short	(.L_19 - .L_18)
.L_18:
        /*000c*/ 	.word	0x00000000
        /*0010*/ 	.short	0x0001
        /*0012*/ 	.short	0x0008
        /*0014*/ 	.byte	0x00, 0xf0, 0x11, 0x00


	//----- nvinfo : EIATTR_KPARAM_INFO
	.align		4
.L_19:
        /*0018*/ 	.byte	0x04, 0x17
        /*001a*/ 	.short	(.L_21 - .L_20)
.L_20:
        /*001c*/ 	.word	0x00000000
        /*0020*/ 	.short	0x0000
        /*0022*/ 	.short	0x0000
        /*0024*/ 	.byte	0x00, 0xf5, 0x21, 0x00


	//----- nvinfo : EIATTR_SPARSE_MMA_MASK
	.align		4
.L_21:
        /*0028*/ 	.byte	0x03, 0x50
        /*002a*/ 	.short	0x0000


	//----- nvinfo : EIATTR_MAXREG_COUNT
	.align		4
        /*002c*/ 	.byte	0x03, 0x1b
        /*002e*/ 	.short	0x00ff


	//----- nvinfo : EIATTR_EXTERNS
	.align		4
        /*0030*/ 	.byte	0x04, 0x0f
        /*0032*/ 	.short	(.L_23 - .L_22)


	//   ....[0]....
	.align		4
.L_22:
        /*0034*/ 	.word	index@(vprintf)


	//----- nvinfo : EIATTR_MERCURY_ISA_VERSION
	.align		4
.L_23:
        /*0038*/ 	.byte	0x03, 0x5f
        /*003a*/ 	.short	0x0101


	//----- nvinfo : EIATTR_VRC_CTA_INIT_COUNT
	.align		4
        /*003c*/ 	.byte	0x02, 0x4a
	.zero		1
	.zero		1


	//----- nvinfo : EIATTR_SYSCALL_OFFSETS
	.align		4
        /*0040*/ 	.byte	0x04, 0x46
        /*0042*/ 	.short	(.L_25 - .L_24)


	//   ....[0]....
.L_24:
        /*0044*/ 	.word	0x00004dd0


	//----- nvinfo : EIATTR_EXIT_INSTR_OFFSETS
	.align		4
.L_25:
        /*0048*/ 	.byte	0x04, 0x1c
        /*004a*/ 	.short	(.L_27 - .L_26)


	//   ....[0]....
.L_26:
        /*004c*/ 	.word	0x00004e00


	//   ....[1]....
        /*0050*/ 	.word	0x00005200


	//   ....[2]....
        /*0054*/ 	.word	0x000053c0


	//   ....[3]....
        /*0058*/ 	.word	0x00005480


	//----- nvinfo : EIATTR_CRS_STACK_SIZE
	.align		4
.L_27:
        /*005c*/ 	.byte	0x04, 0x1e
        /*005e*/ 	.short	(.L_29 - .L_28)
.L_28:
        /*0060*/ 	.word	0x00000000


	//----- nvinfo : EIATTR_CBANK_PARAM_SIZE
	.align		4
.L_29:
        /*0064*/ 	.byte	0x03, 0x19
        /*0066*/ 	.short	0x000c


	//----- nvinfo : EIATTR_PARAM_CBANK
	.align		4
        /*0068*/ 	.byte	0x04, 0x0a
        /*006a*/ 	.short	(.L_31 - .L_30)
	.align		4
.L_30:
        /*006c*/ 	.word	index@(.nv.constant0._Z13fillRandomGPUPdi)
        /*0070*/ 	.short	0x0380
        /*0072*/ 	.short	0x000c


	//----- nvinfo : EIATTR_SW_WAR
	.align		4
.L_31:
        /*0074*/ 	.byte	0x04, 0x36
        /*0076*/ 	.short	(.L_33 - .L_32)
.L_32:
        /*0078*/ 	.word	0x00000008
.L_33:


//--------------------- .nv.callgraph             --------------------------
	.section	.nv.callgraph,"",@"SHT_CUDA_CALLGRAPH"
	.align	4
	.sectionentsize	8
	.align		4
        /*0000*/ 	.word	0x00000000
	.align		4
        /*0004*/ 	.word	0xffffffff
	.align		4
        /*0008*/ 	.word	index@(_Z13fillRandomGPUPdi)
	.align		4
        /*000c*/ 	.word	index@(vprintf)
	.align		4
        /*0010*/ 	.word	0x00000000
	.align		4
        /*0014*/ 	.word	0xfffffffe
	.align		4
        /*0018*/ 	.word	0x00000000
	.align		4
        /*001c*/ 	.word	0xfffffffd
	.align		4
        /*0020*/ 	.word	0x00000000
	.align		4
        /*0024*/ 	.word	0xfffffffc


//--------------------- .nv.constant4             --------------------------
	.section	.nv.constant4,"a",@progbits
	.align	8
	.align		8
.nv.constant4:
        /*0000*/ 	.dword	vprintf
	.align		8
        /*0008*/ 	.dword	precalc_xorwow_matrix
	.align		8
        /*0010*/ 	.dword	precalc_xorwow_offset_matrix
	.align		8
        /*0018*/ 	.dword	mrg32k3aM1
	.align		8
        /*0020*/ 	.dword	mrg32k3aM2
	.align		8
        /*0028*/ 	.dword	mrg32k3aM1SubSeq
	.align		8
        /*0030*/ 	.dword	mrg32k3aM2SubSeq
	.align		8
        /*0038*/ 	.dword	mrg32k3aM1Seq
	.align		8
        /*0040*/ 	.dword	mrg32k3aM2Seq
	.align		8
        /*0048*/ 	.dword	$str


//--------------------- .nv.constant3             --------------------------
	.section	.nv.constant3,"a",@progbits
	.align	8
.nv.constant3:
	.type		__cr_lgamma_table,@object
	.size		__cr_lgamma_table,(.L_8 - __cr_lgamma_table)
__cr_lgamma_table:
        /*0000*/ 	.byte	0x00, 0x00, 0x00, 0x00, 0x00, 0x00, 0x00, 0x00, 0x00, 0x00, 0x00, 0x00, 0x00, 0x00, 0x00, 0x00
        /*0010*/ 	.byte	0xef, 0x39, 0xfa, 0xfe, 0x42, 0x2e, 0xe6, 0x3f, 0x02, 0x20, 0x2a, 0xfa, 0x0b, 0xab, 0xfc, 0x3f
        /*0020*/ 	.byte	0xf9, 0x2c, 0x92, 0x7c, 0xa7, 0x6c, 0x09, 0x40, 0xc9, 0x79, 0x44, 0x3c, 0x64, 0x26, 0x13, 0x40
        /*0030*/ 	.byte	0xca, 0x01, 0xcf, 0x3a, 0x27, 0x51, 0x1a, 0x40, 0x30, 0xcc, 0x2d, 0xf3, 0xe1, 0x0c, 0x21, 0x40
        /*0040*/ 	.byte	0x0d, 0xb7, 0xfc, 0x82, 0x8e, 0x35, 0x25, 0x40
.L_8:


//--------------------- .text._Z13fillRandomGPUPdi --------------------------
	.section	.text._Z13fillRandomGPUPdi,"ax",@progbits
	.align	128
        .global         _Z13fillRandomGPUPdi
        .type           _Z13fillRandomGPUPdi,@function
        .size           _Z13fillRandomGPUPdi,(.L_x_27 - _Z13fillRandomGPUPdi)
        .other          _Z13fillRandomGPUPdi,@"STO_CUDA_ENTRY STV_DEFAULT"
_Z13fillRandomGPUPdi:
.text._Z13fillRandomGPUPdi:
[----:B------:R-:W0:Y:S01]  /*0000*/  LDC R1, c[0x0][0x37c] ;  /* 0x0000df00ff017b82 */ /* 0x000e220000000800 */
[----:B------:R-:W1:Y:S01]  /*0010*/  S2R R3, SR_TID.X ;  /* 0x0000000000037919 */ /* 0x000e620000002100 */
[----:B------:R-:W2:Y:S06]  /*0020*/  LDCU UR6, c[0x0][0x2fc] ;  /* 0x00005f80ff0677ac */ /* 0x000eac0008000800 */
[----:B------:R-:W1:Y:S01]  /*0030*/  S2UR UR4, SR_CTAID.X ;  /* 0x00000000000479c3 */ /* 0x000e620000002500 */
[----:B0-----:R-:W-:Y:S01]  /*0040*/  VIADD R1, R1, 0xffffffc8 ;  /* 0xffffffc801017836 */ /* 0x001fe20000000000 */
[----:B------:R-:W-:Y:S01]  /*0050*/  BSSY.RECONVERGENT B0, `(.L_x_0) ;  /* 0x00004be000007945 */ /* 0x000fe20003800200 */
[----:B------:R-:W0:Y:S05]  /*0060*/  LDCU.64 UR36, c[0x0][0x358] ;  /* 0x00006b00ff2477ac */ /* 0x000e2a0008000a00 */
[----:B------:R-:W1:Y:S02]  /*0070*/  LDC R24, c[0x0][0x360] ;  /* 0x0000d800ff187b82 */ /* 0x000e640000000800 */
[----:B-1----:R-:W-:-:S02]  /*0080*/  IMAD R24, R24, UR4, R3 ;  /* 0x0000000418187c24 */ /* 0x002fc4000f8e0203 */
[----:B------:R-:W-:-:S03]  /*0090*/  IMAD.MOV.U32 R3, RZ, RZ, -0x266e14b1 ;  /* 0xd991eb4fff037424 */ /* 0x000fc600078e00ff */
[C---:B------:R-:W-:Y:S02]  /*00a0*/  LOP3.LUT R0, R24.reuse, 0xaad26b49, RZ, 0x3c, !PT ;  /* 0xaad26b4918007812 */ /* 0x040fe400078e3cff */
[----:B------:R-:W-:-:S03]  /*00b0*/  ISETP.GT.AND P0, PT, R24, -0x1, PT ;  /* 0xffffffff1800780c */ /* 0x000fc60003f04270 */
[----:B------:R-:W-:Y:S01]  /*00c0*/  IMAD R0, R0, 0x4182bed5, RZ ;  /* 0x4182bed500007824 */ /* 0x000fe200078e02ff */
[----:B------:R-:W-:Y:S02]  /*00d0*/  SEL R3, R3, 0x8bf16996, P0 ;  /* 0x8bf1699603037807 */ /* 0x000fe40000000000 */
[----:B------:R-:W-:Y:S01]  /*00e0*/  ISETP.NE.AND P0, PT, R24, RZ, PT ;  /* 0x000000ff1800720c */ /* 0x000fe20003f05270 */
[C---:B------:R-:W-:Y:S01]  /*00f0*/  VIADD R19, R0.reuse, 0x583f19 ;  /* 0x00583f1900137836 */ /* 0x040fe20000000000 */
[C---:B------:R-:W-:Y:S01]  /*0100*/  IADD3 R2, PT, PT, R3.reuse, 0x64f0c9, R0 ;  /* 0x0064f0c903027810 */ /* 0x040fe20007ffe000 */
[C---:B------:R-:W-:Y:S01]  /*0110*/  VIADD R17, R3.reuse, 0x1f123bb5 ;  /* 0x1f123bb503117836 */ /* 0x040fe20000000000 */
[----:B------:R-:W-:Y:S01]  /*0120*/  LOP3.LUT R18, R3, 0x5491333, RZ, 0x3c, !PT ;  /* 0x0549133303127812 */ /* 0x000fe200078e3cff */
[C---:B------:R-:W-:Y:S01]  /*0130*/  VIADD R3, R0.reuse, 0x75bcd15 ;  /* 0x075bcd1500037836 */ /* 0x040fe20000000000 */
[----:B------:R-:W-:-:S03]  /*0140*/  LOP3.LUT R16, R0, 0x159a55e5, RZ, 0x3c, !PT ;  /* 0x159a55e500107812 */ /* 0x000fc600078e3cff */
[----:B------:R1:W-:Y:S04]  /*0150*/  STL.64 [R1+0x10], R18 ;  /* 0x0000101201007387 */ /* 0x0003e80000100a00 */
[----:B------:R1:W-:Y:S04]  /*0160*/  STL.64 [R1], R2 ;  /* 0x0000000201007387 */ /* 0x0003e80000100a00 */
[----:B------:R1:W-:Y:S01]  /*0170*/  STL.64 [R1+0x8], R16 ;  /* 0x0000081001007387 */ /* 0x0003e20000100a00 */
[----:B0-2---:R-:W-:Y:S05]  /*0180*/  @!P0 BRA `(.L_x_1) ;  /* 0x0000004800a88947 */ /* 0x005fea0003800000 */
[----:B------:R-:W-:Y:S01]  /*0190*/  BSSY.RECONVERGENT B1, `(.L_x_2) ;  /* 0x0000253000017945 */ /* 0x000fe20003800200 */
[--C-:B------:R-:W-:Y:S01]  /*01a0*/  SHF.R.S32.HI R9, RZ, 0x1f, R24.reuse ;  /* 0x0000001fff097819 */ /* 0x100fe20000011418 */
[----:B------:R-:W-:Y:S02]  /*01b0*/  IMAD.MOV.U32 R8, RZ, RZ, RZ ;  /* 0x000000ffff087224 */ /* 0x000fe400078e00ff */
[----:B-1----:R-:W-:-:S07]  /*01c0*/  IMAD.MOV.U32 R2, RZ, RZ, R24 ;  /* 0x000000ffff027224 */ /* 0x002fce00078e0018 */
.L_x_11:
[----:B------:R-:W-:Y:S01]  /*01d0*/  LOP3.LUT R0, R2, 0x3, RZ, 0xc0, !PT ;  /* 0x0000000302007812 */ /* 0x000fe200078ec0ff */
[----:B------:R-:W-:Y:S03]  /*01e0*/  BSSY.RECONVERGENT B2, `(.L_x_3) ;  /* 0x0000247000027945 */ /* 0x000fe60003800200 */
[----:B------:R-:W-:-:S04]  /*01f0*/  ISETP.NE.U32.AND P0, PT, R0, RZ, PT ;  /* 0x000000ff0000720c */ /* 0x000fc80003f05070 */
[----:B------:R-:W-:-:S13]  /*0200*/  ISETP.NE.AND.EX P0, PT, RZ, RZ, PT, P0 ;  /* 0x000000ffff00720c */ /* 0x000fda0003f05300 */
[----:B0-----:R-:W-:Y:S05]  /*0210*/  @!P0 BRA `(.L_x_4) ;  /* 0x00000024000c8947 */ /* 0x001fea0003800000 */
[----:B------:R-:W0:Y:S01]  /*0220*/  LDC.64 R4, c[0x4][0x8] ;  /* 0x01000200ff047b82 */ /* 0x000e220000000a00 */
[----:B------:R-:W-:Y:S01]  /*0230*/  IMAD.MOV.U32 R0, RZ, RZ, RZ ;  /* 0x000000ffff007224 */ /* 0x000fe200078e00ff */
[----:B------:R-:W-:Y:S02]  /*0240*/  CS2R R18, SRZ ;  /* 0x0000000000127805 */ /* 0x000fe4000001ff00 */
[----:B------:R-:W-:Y:S01]  /*0250*/  CS2R R16, SRZ ;  /* 0x0000000000107805 */ /* 0x000fe2000001ff00 */
[----:B------:R-:W-:Y:S02]  /*0260*/  IMAD.MOV.U32 R3, RZ, RZ, RZ ;  /* 0x000000ffff037224 */ /* 0x000fe400078e00ff */
[----:B0-----:R-:W-:-:S07]  /*0270*/  IMAD.WIDE.U32 R4, R8, 0xc80, R4 ;  /* 0x00000c8008047825 */ /* 0x001fce00078e0004 */
.L_x_6:
[----:B------:R-:W-:-:S06]  /*0280*/  IMAD R10, R0, 0x4, R1 ;  /* 0x00000004000a7824 */ /* 0x000fcc00078e0201 */
[----:B------:R-:W5:Y:S01]  /*0290*/  LDL R10, [R10+0x4] ;  /* 0x000004000a0a7983 */ /* 0x000f620000100800 */
[----:B------:R-:W-:-:S05]  /*02a0*/  UMOV UR4, URZ ;  /* 0x000000ff00047c82 */ /* 0x000fca0008000000 */
.L_x_5:
[----:B-----5:R-:W-:Y:S01]  /*02b0*/  SHF.R.U32.HI R15, RZ, UR4, R10 ;  /* 0x00000004ff0f7c19 */ /* 0x020fe2000801160a */
[----:B------:R-:W-:-:S03]  /*02c0*/  IMAD.SHL.U32 R6, R0, 0x20, RZ ;  /* 0x0000002000067824 */ /* 0x000fc600078e00ff */
[----:B------:R-:W-:Y:S01]  /*02d0*/  LOP3.LUT R7, R15, 0x1, RZ, 0xc0, !PT ;  /* 0x000000010f077812 */ /* 0x000fe200078ec0ff */
[----:B------:R-:W-:-:S03]  /*02e0*/  VIADD R6, R6, UR4 ;  /* 0x0000000406067c36 */ /* 0x000fc60008000000 */
[----:B------:R-:W-:Y:S01]  /*02f0*/  ISETP.NE.U32.AND P0, PT, R7, 0x1, PT ;  /* 0x000000010700780c */ /* 0x000fe20003f05070 */
[----:B------:R-:W-:-:S03]  /*0300*/  IMAD R7, R6, 0x5, RZ ;  /* 0x0000000506077824 */ /* 0x000fc600078e02ff */
[----:B------:R-:W-:Y:S01]  /*0310*/  R2P PR, R15, 0x7e ;  /* 0x0000007e0f007804 */ /* 0x000fe20000000000 */
[----:B------:R-:W-:-:S08]  /*0320*/  IMAD.WIDE.U32 R6, R7, 0x4, R4 ;  /* 0x0000000407067825 */ /* 0x000fd000078e0004 */
[----:B------:R-:W2:Y:S04]  /*0330*/  @!P0 LDG.E R12, desc[UR36][R6.64+0x10] ;  /* 0x00001024060c8981 */ /* 0x000ea8000c1e1900 */
[----:B------:R-:W3:Y:S04]  /*0340*/  @P1 LDG.E R14, desc[UR36][R6.64+0x24] ;  /* 0x00002424060e1981 */ /* 0x000ee8000c1e1900 */
[----:B------:R-:W4:Y:S04]  /*0350*/  @P2 LDG.E R20, desc[UR36][R6.64+0x38] ;  /* 0x0000382406142981 */ /* 0x000f28000c1e1900 */
[----:B------:R-:W4:Y:S04]  /*0360*/  @P3 LDG.E R22, desc[UR36][R6.64+0x4c] ;  /* 0x00004c2406163981 */ /* 0x000f28000c1e1900 */
[----:B------:R-:W4:Y:S04]  /*0370*/  @P4 LDG.E R26, desc[UR36][R6.64+0x60] ;  /* 0x00006024061a4981 */ /* 0x000f28000c1e1900 */
[----:B------:R-:W4:Y:S04]  /*0380*/  @!P0 LDG.E R11, desc[UR36][R6.64+0x4] ;  /* 0x00000424060b8981 */ /* 0x000f28000c1e1900 */
[----:B------:R-:W4:Y:S04]  /*0390*/  @!P0 LDG.E R13, desc[UR36][R6.64+0xc] ;  /* 0x00000c24060d8981 */ /* 0x000f28000c1e1900 */
[----:B------:R-:W4:Y:S04]  /*03a0*/  @P1 LDG.E R21, desc[UR36][R6.64+0x18] ;  /* 0x0000182406151981 */ /* 0x000f28000c1e1900 */
[----:B------:R-:W4:Y:S04]  /*03b0*/  @P3 LDG.E R23, desc[UR36][R6.64+0x40] ;  /* 0x0000402406173981 */ /* 0x000f28000c1e1900 */
[----:B------:R-:W4:Y:S04]  /*03c0*/  @P5 LDG.E R25, desc[UR36][R6.64+0x70] ;  /* 0x0000702406195981 */ /* 0x000f28000c1e1900 */
[----:B------:R-:W4:Y:S01]  /*03d0*/  @P6 LDG.E R28, desc[UR36][R6.64+0x88] ;  /* 0x00008824061c6981 */ /* 0x000f22000c1e1900 */
[----:B--2---:R-:W-:-:S03]  /*03e0*/  @!P0 LOP3.LUT R19, R19, R12, RZ, 0x3c, !PT ;  /* 0x0000000c13138212 */ /* 0x004fc600078e3cff */
[----:B------:R-:W2:Y:S01]  /*03f0*/  @!P0 LDG.E R12, desc[UR36][R6.64] ;  /* 0x00000024060c8981 */ /* 0x000ea2000c1e1900 */
[----:B---3--:R-:W-:-:S03]  /*0400*/  @P1 LOP3.LUT R19, R19, R14, RZ, 0x3c, !PT ;  /* 0x0000000e13131212 */ /* 0x008fc600078e3cff */
[----:B------:R-:W3:Y:S01]  /*0410*/  @!P0 LDG.E R14, desc[UR36][R6.64+0x8] ;  /* 0x00000824060e8981 */ /* 0x000ee2000c1e1900 */
[----:B----4-:R-:W-:-:S03]  /*0420*/  @P2 LOP3.LUT R19, R19, R20, RZ, 0x3c, !PT ;  /* 0x0000001413132212 */ /* 0x010fc600078e3cff */
[----:B------:R-:W4:Y:S01]  /*0430*/  @P1 LDG.E R20, desc[UR36][R6.64+0x14] ;  /* 0x0000142406141981 */ /* 0x000f22000c1e1900 */
[----:B------:R-:W-:-:S03]  /*0440*/  @P3 LOP3.LUT R19, R19, R22, RZ, 0x3c, !PT ;  /* 0x0000001613133212 */ /* 0x000fc600078e3cff */
[----:B------:R-:W4:Y:S01]  /*0450*/  @P5 LDG.E R22, desc[UR36][R6.64+0x74] ;  /* 0x0000742406165981 */ /* 0x000f22000c1e1900 */
[----:B------:R-:W-:-:S03]  /*0460*/  @P4 LOP3.LUT R19, R19, R26, RZ, 0x3c, !PT ;  /* 0x0000001a13134212 */ /* 0x000fc600078e3cff */
[----:B------:R-:W4:Y:S01]  /*0470*/  @P3 LDG.E R26, desc[UR36][R6.64+0x44] ;  /* 0x00004424061a3981 */ /* 0x000f22000c1e1900 */
[----:B------:R-:W-:-:S03]  /*0480*/  @!P0 LOP3.LUT R16, R16, R11, RZ, 0x3c, !PT ;  /* 0x0000000b10108212 */ /* 0x000fc600078e3cff */
[----:B------:R-:W4:Y:S01]  /*0490*/  @P1 LDG.E R11, desc[UR36][R6.64+0x20] ;  /* 0x00002024060b1981 */ /* 0x000f22000c1e1900 */
[----:B------:R-:W-:-:S03]  /*04a0*/  @!P0 LOP3.LUT R18, R18, R13, RZ, 0x3c, !PT ;  /* 0x0000000d12128212 */ /* 0x000fc600078e3cff */
[----:B------:R-:W4:Y:S01]  /*04b0*/  @P2 LDG.E R13, desc[UR36][R6.64+0x2c] ;  /* 0x00002c24060d2981 */ /* 0x000f22000c1e1900 */
[----:B------:R-:W-:-:S03]  /*04c0*/  @P1 LOP3.LUT R16, R16, R21, RZ, 0x3c, !PT ;  /* 0x0000001510101212 */ /* 0x000fc600078e3cff */
[----:B------:R-:W4:Y:S01]  /*04d0*/  @P2 LDG.E R21, desc[UR36][R6.64+0x34] ;  /* 0x0000342406152981 */ /* 0x000f22000c1e1900 */
[----:B--2---:R-:W-:-:S03]  /*04e0*/  @!P0 LOP3.LUT R3, R3, R12, RZ, 0x3c, !PT ;  /* 0x0000000c03038212 */ /* 0x004fc600078e3cff */
[----:B------:R-:W2:Y:S01]  /*04f0*/  @P1 LDG.E R12, desc[UR36][R6.64+0x1c] ;  /* 0x00001c24060c1981 */ /* 0x000ea2000c1e1900 */
[----:B---3--:R-:W-:-:S03]  /*0500*/  @!P0 LOP3.LUT R17, R17, R14, RZ, 0x3c, !PT ;  /* 0x0000000e11118212 */ /* 0x008fc600078e3cff */
[----:B------:R-:W3:Y:S01]  /*0510*/  @P2 LDG.E R14, desc[UR36][R6.64+0x28] ;  /* 0x00002824060e2981 */ /* 0x000ee2000c1e1900 */
[----:B----4-:R-:W-:-:S03]  /*0520*/  @P1 LOP3.LUT R3, R3, R20, RZ, 0x3c, !PT ;  /* 0x0000001403031212 */ /* 0x010fc600078e3cff */
[----:B------:R-:W4:Y:S01]  /*0530*/  @P2 LDG.E R20, desc[UR36][R6.64+0x30] ;  /* 0x0000302406142981 */ /* 0x000f22000c1e1900 */
[----:B------:R-:W-:-:S03]  /*0540*/  @P5 LOP3.LUT R19, R19, R22, RZ, 0x3c, !PT ;  /* 0x0000001613135212 */ /* 0x000fc600078e3cff */
[----:B------:R-:W4:Y:S01]  /*0550*/  @P3 LDG.E R22, desc[UR36][R6.64+0x3c] ;  /* 0x00003c2406163981 */ /* 0x000f22000c1e1900 */
[----:B------:R-:W-:-:S03]  /*0560*/  @P1 LOP3.LUT R18, R18, R11, RZ, 0x3c, !PT ;  /* 0x0000000b12121212 */ /* 0x000fc600078e3cff */
[----:B------:R-:W4:Y:S01]  /*0570*/  @P3 LDG.E R11, desc[UR36][R6.64+0x48] ;  /* 0x00004824060b3981 */ /* 0x000f22000c1e1900 */
[----:B------:R-:W-:-:S03]  /*0580*/  @P2 LOP3.LUT R16, R16, R13, RZ, 0x3c, !PT ;  /* 0x0000000d10102212 */ /* 0x000fc600078e3cff */
[----:B------:R-:W4:Y:S01]  /*0590*/  @P4 LDG.E R13, desc[UR36][R6.64+0x54] ;  /* 0x00005424060d4981 */ /* 0x000f22000c1e1900 */
[----:B------:R-:W-:Y:S02]  /*05a0*/  @P2 LOP3.LUT R18, R18, R21, RZ, 0x3c, !PT ;  /* 0x0000001512122212 */ /* 0x000fe400078e3cff */
[----:B------:R-:W-:Y:S01]  /*05b0*/  @P3 LOP3.LUT R16, R16, R23, RZ, 0x3c, !PT ;  /* 0x0000001710103212 */ /* 0x000fe200078e3cff */
[----:B------:R-:W4:Y:S04]  /*05c0*/  @P4 LDG.E R21, desc[UR36][R6.64+0x5c] ;  /* 0x00005c2406154981 */ /* 0x000f28000c1e1900 */
[----:B------:R-:W4:Y:S01]  /*05d0*/  @P5 LDG.E R23, desc[UR36][R6.64+0x68] ;  /* 0x0000682406175981 */ /* 0x000f22000c1e1900 */
[----:B--2---:R-:W-:-:S03]  /*05e0*/  @P1 LOP3.LUT R17, R17, R12, RZ, 0x3c, !PT ;  /* 0x0000000c11111212 */ /* 0x004fc600078e3cff */
[----:B------:R-:W2:Y:S01]  /*05f0*/  @P4 LDG.E R12, desc[UR36][R6.64+0x50] ;  /* 0x00005024060c4981 */ /* 0x000ea2000c1e1900 */
[----:B---3--:R-:W-:-:S03]  /*0600*/  @P2 LOP3.LUT R3, R3, R14, RZ, 0x3c, !PT ;  /* 0x0000000e03032212 */ /* 0x008fc600078e3cff */
[----:B------:R-:W3:Y:S01]  /*0610*/  @P4 LDG.E R14, desc[UR36][R6.64+0x58] ;  /* 0x00005824060e4981 */ /* 0x000ee2000c1e1900 */
[----:B----4-:R-:W-:-:S03]  /*0620*/  @P2 LOP3.LUT R17, R17, R20, RZ, 0x3c, !PT ;  /* 0x0000001411112212 */ /* 0x010fc600078e3cff */
[----:B------:R-:W4:Y:S01]  /*0630*/  @P5 LDG.E R20, desc[UR36][R6.64+0x64] ;  /* 0x0000642406145981 */ /* 0x000f22000c1e1900 */
[----:B------:R-:W-:-:S03]  /*0640*/  @P3 LOP3.LUT R3, R3, R22, RZ, 0x3c, !PT ;  /* 0x0000001603033212 */ /* 0x000fc600078e3cff */
[----:B------:R-:W4:Y:S01]  /*0650*/  @P5 LDG.E R22, desc[UR36][R6.64+0x6c] ;  /* 0x00006c2406165981 */ /* 0x000f22000c1e1900 */
[----:B------:R-:W-:Y:S02]  /*0660*/  LOP3.LUT P0, RZ, R15, 0x80, RZ, 0xc0, !PT ;  /* 0x000000800fff7812 */ /* 0x000fe4000780c0ff */
[----:B------:R-:W-:Y:S02]  /*0670*/  @P3 LOP3.LUT R17, R17, R26, RZ, 0x3c, !PT ;  /* 0x0000001a11113212 */ /* 0x000fe400078e3cff */
[----:B------:R-:W-:Y:S02]  /*0680*/  @P3 LOP3.LUT R18, R18, R11, RZ, 0x3c, !PT ;  /* 0x0000000b12123212 */ /* 0x000fe400078e3cff */
[----:B------:R-:W4:Y:S01]  /*0690*/  @P6 LDG.E R11, desc[UR36][R6.64+0x7c] ;  /* 0x00007c24060b6981 */ /* 0x000f22000c1e1900 */
[----:B------:R-:W-:-:S03]  /*06a0*/  @P4 LOP3.LUT R16, R16, R13, RZ, 0x3c, !PT ;  /* 0x0000000d10104212 */ /* 0x000fc600078e3cff */
[----:B------:R-:W4:Y:S01]  /*06b0*/  @P6 LDG.E R13, desc[UR36][R6.64+0x84] ;  /* 0x00008424060d6981 */ /* 0x000f22000c1e1900 */
[----:B------:R-:W-:-:S03]  /*06c0*/  @P4 LOP3.LUT R18, R18, R21, RZ, 0x3c, !PT ;  /* 0x0000001512124212 */ /* 0x000fc600078e3cff */
[----:B------:R-:W4:Y:S01]  /*06d0*/  @P0 LDG.E R26, desc[UR36][R6.64+0x9c] ;  /* 0x00009c24061a0981 */ /* 0x000f22000c1e1900 */
[----:B------:R-:W-:-:S03]  /*06e0*/  @P5 LOP3.LUT R16, R16, R23, RZ, 0x3c, !PT ;  /* 0x0000001710105212 */ /* 0x000fc600078e3cff */
        /* <DEDUP_REMOVED lines=10> */
[----:B------:R-:W-:Y:S02]  /*0790*/  @P5 LOP3.LUT R18, R18, R25, RZ, 0x3c, !PT ;  /* 0x0000001912125212 */ /* 0x000fe400078e3cff */
[----:B------:R-:W-:Y:S02]  /*07a0*/  @P6 LOP3.LUT R19, R19, R28, RZ, 0x3c, !PT ;  /* 0x0000001c13136212 */ /* 0x000fe400078e3cff */
[----:B------:R-:W-:Y:S02]  /*07b0*/  @P6 LOP3.LUT R16, R16, R11, RZ, 0x3c, !PT ;  /* 0x0000000b10106212 */ /* 0x000fe400078e3cff */
[----:B------:R-:W-:Y:S02]  /*07c0*/  @P6 LOP3.LUT R18, R18, R13, RZ, 0x3c, !PT ;  /* 0x0000000d12126212 */ /* 0x000fe400078e3cff */
[----:B------:R-:W-:Y:S02]  /*07d0*/  @P0 LOP3.LUT R19, R19, R26, RZ, 0x3c, !PT ;  /* 0x0000001a13130212 */ /* 0x000fe400078e3cff */
[----:B------:R-:W-:-:S02]  /*07e0*/  @P0 LOP3.LUT R16, R16, R21, RZ, 0x3c, !PT ;  /* 0x0000001510100212 */ /* 0x000fc400078e3cff */
[----:B------:R-:W-:Y:S02]  /*07f0*/  @P0 LOP3.LUT R18, R18, R23, RZ, 0x3c, !PT ;  /* 0x0000001712120212 */ /* 0x000fe400078e3cff */
[----:B--2---:R-:W-:Y:S02]  /*0800*/  @P6 LOP3.LUT R3, R3, R12, RZ, 0x3c, !PT ;  /* 0x0000000c03036212 */ /* 0x004fe400078e3cff */
[----:B---3--:R-:W-:Y:S02]  /*0810*/  @P6 LOP3.LUT R17, R17, R14, RZ, 0x3c, !PT ;  /* 0x0000000e11116212 */ /* 0x008fe400078e3cff */
[----:B----4-:R-:W-:Y:S02]  /*0820*/  @P0 LOP3.LUT R3, R3, R20, RZ, 0x3c, !PT ;  /* 0x0000001403030212 */ /* 0x010fe400078e3cff */
[----:B------:R-:W-:Y:S02]  /*0830*/  @P0 LOP3.LUT R17, R17, R22, RZ, 0x3c, !PT ;  /* 0x0000001611110212 */ /* 0x000fe400078e3cff */
[----:B------:R-:W-:-:S13]  /*0840*/  R2P PR, R15.B1, 0x7f ;  /* 0x0000007f0f007804 */ /* 0x000fda0000001000 */
[----:B------:R-:W2:Y:S04]  /*0850*/  @P0 LDG.E R12, desc[UR36][R6.64+0xb0] ;  /* 0x0000b024060c0981 */ /* 0x000ea8000c1e1900 */
[----:B------:R-:W3:Y:S04]  /*0860*/  @P1 LDG.E R26, desc[UR36][R6.64+0xc4] ;  /* 0x0000c424061a1981 */ /* 0x000ee8000c1e1900 */
[----:B------:R-:W4:Y:S04]  /*0870*/  @P0 LDG.E R20, desc[UR36][R6.64+0xa0] ;  /* 0x0000a02406140981 */ /* 0x000f28000c1e1900 */
[----:B------:R-:W4:Y:S04]  /*0880*/  @P2 LDG.E R28, desc[UR36][R6.64+0xd8] ;  /* 0x0000d824061c2981 */ /* 0x000f28000c1e1900 */
[----:B------:R-:W4:Y:S04]  /*0890*/  @P0 LDG.E R13, desc[UR36][R6.64+0xac] ;  /* 0x0000ac24060d0981 */ /* 0x000f28000c1e1900 */
[----:B------:R-:W4:Y:S04]  /*08a0*/  @P0 LDG.E R22, desc[UR36][R6.64+0xa8] ;  /* 0x0000a82406160981 */ /* 0x000f28000c1e1900 */
[----:B------:R-:W4:Y:S04]  /*08b0*/  @P3 LDG.E R21, desc[UR36][R6.64+0xec] ;  /* 0x0000ec2406153981 */ /* 0x000f28000c1e1900 */
[----:B------:R-:W4:Y:S04]  /*08c0*/  @P0 LDG.E R11, desc[UR36][R6.64+0xa4] ;  /* 0x0000a424060b0981 */ /* 0x000f28000c1e1900 */
        /* <DEDUP_REMOVED lines=9> */
[----:B------:R-:W3:Y:S01]  /*0960*/  @P6 LDG.E R28, desc[UR36][R6.64+0x128] ;  /* 0x00012824061c6981 */ /* 0x000ee2000c1e1900 */
        /* <DEDUP_REMOVED lines=10> */
[----:B------:R-:W-:-:S03]  /*0a10*/  LOP3.LUT P0, RZ, R15, 0x8000, RZ, 0xc0, !PT ;  /* 0x000080000fff7812 */ /* 0x000fc6000780c0ff */
[----:B------:R-:W3:Y:S01]  /*0a20*/  @P3 LDG.E R15, desc[UR36][R6.64+0xe8] ;  /* 0x0000e824060f3981 */ /* 0x000ee2000c1e1900 */
[----:B--2---:R-:W-:-:S03]  /*0a30*/  @P5 LOP3.LUT R19, R19, R12, RZ, 0x3c, !PT ;  /* 0x0000000c13135212 */ /* 0x004fc600078e3cff */
[----:B------:R-:W2:Y:S01]  /*0a40*/  @P5 LDG.E R12, desc[UR36][R6.64+0x104] ;  /* 0x00010424060c5981 */ /* 0x000ea2000c1e1900 */
[----:B----4-:R-:W-:-:S03]  /*0a50*/  @P1 LOP3.LUT R3, R3, R20, RZ, 0x3c, !PT ;  /* 0x0000001403031212 */ /* 0x010fc600078e3cff */
[----:B------:R-:W4:Y:S01]  /*0a60*/  @P3 LDG.E R20, desc[UR36][R6.64+0xdc] ;  /* 0x0000dc2406143981 */ /* 0x000f22000c1e1900 */
[----:B---3--:R-:W-:-:S03]  /*0a70*/  @P2 LOP3.LUT R3, R3, R26, RZ, 0x3c, !PT ;  /* 0x0000001a03032212 */ /* 0x008fc600078e3cff */
[----:B------:R-:W3:Y:S01]  /*0a80*/  @P4 LDG.E R26, desc[UR36][R6.64+0xf0] ;  /* 0x0000f024061a4981 */ /* 0x000ee2000c1e1900 */
[----:B------:R-:W-:-:S03]  /*0a90*/  @P1 LOP3.LUT R16, R16, R13, RZ, 0x3c, !PT ;  /* 0x0000000d10101212 */ /* 0x000fc600078e3cff */
[----:B------:R-:W2:Y:S01]  /*0aa0*/  @P3 LDG.E R13, desc[UR36][R6.64+0xe0] ;  /* 0x0000e024060d3981 */ /* 0x000ea2000c1e1900 */
[----:B------:R-:W-:-:S03]  /*0ab0*/  @P1 LOP3.LUT R17, R17, R22, RZ, 0x3c, !PT ;  /* 0x0000001611111212 */ /* 0x000fc600078e3cff */
[----:B------:R-:W2:Y:S01]  /*0ac0*/  @P3 LDG.E R22, desc[UR36][R6.64+0xe4] ;  /* 0x0000e42406163981 */ /* 0x000ea2000c1e1900 */
[----:B------:R-:W-:-:S03]  /*0ad0*/  @P1 LOP3.LUT R18, R18, R21, RZ, 0x3c, !PT ;  /* 0x0000001512121212 */ /* 0x000fc600078e3cff */
[----:B------:R-:W2:Y:S01]  /*0ae0*/  @P4 LDG.E R21, desc[UR36][R6.64+0xf4] ;  /* 0x0000f42406154981 */ /* 0x000ea2000c1e1900 */
[----:B------:R-:W-:Y:S02]  /*0af0*/  @P6 LOP3.LUT R19, R19, R28, RZ, 0x3c, !PT ;  /* 0x0000001c13136212 */ /* 0x000fe400078e3cff */
[----:B------:R-:W-:Y:S01]  /*0b00*/  @P2 LOP3.LUT R16, R16, R23, RZ, 0x3c, !PT ;  /* 0x0000001710102212 */ /* 0x000fe200078e3cff */
[----:B------:R-:W2:Y:S01]  /*0b10*/  @P4 LDG.E R28, desc[UR36][R6.64+0xf8] ;  /* 0x0000f824061c4981 */ /* 0x000ea2000c1e1900 */
[----:B------:R-:W-:-:S03]  /*0b20*/  @P2 LOP3.LUT R18, R18, R11, RZ, 0x3c, !PT ;  /* 0x0000000b12122212 */ /* 0x000fc600078e3cff */
[----:B------:R-:W2:Y:S04]  /*0b30*/  @P4 LDG.E R23, desc[UR36][R6.64+0xfc] ;  /* 0x0000fc2406174981 */ /* 0x000ea8000c1e1900 */
[----:B------:R-:W2:Y:S01]  /*0b40*/  @P5 LDG.E R11, desc[UR36][R6.64+0x108] ;  /* 0x00010824060b5981 */ /* 0x000ea2000c1e1900 */
[----:B------:R-:W-:-:S03]  /*0b50*/  @P2 LOP3.LUT R17, R17, R14, RZ, 0x3c, !PT ;  /* 0x0000000e11112212 */ /* 0x000fc600078e3cff */
[----:B------:R-:W2:Y:S01]  /*0b60*/  @P5 LDG.E R14, desc[UR36][R6.64+0x10c] ;  /* 0x00010c24060e5981 */ /* 0x000ea2000c1e1900 */
[----:B------:R-:W-:-:S03]  /*0b70*/  @P3 LOP3.LUT R18, R18, R15, RZ, 0x3c, !PT ;  /* 0x0000000f12123212 */ /* 0x000fc600078e3cff */
[----:B------:R-:W2:Y:S01]  /*0b80*/  @P6 LDG.E R15, desc[UR36][R6.64+0x11c] ;  /* 0x00011c24060f6981 */ /* 0x000ea2000c1e1900 */
[----:B----4-:R-:W-:-:S03]  /*0b90*/  @P3 LOP3.LUT R3, R3, R20, RZ, 0x3c, !PT ;  /* 0x0000001403033212 */ /* 0x010fc600078e3cff */
[----:B------:R-:W4:Y:S01]  /*0ba0*/  @P6 LDG.E R20, desc[UR36][R6.64+0x118] ;  /* 0x0001182406146981 */ /* 0x000f22000c1e1900 */
[----:B---3--:R-:W-:-:S03]  /*0bb0*/  @P4 LOP3.LUT R3, R3, R26, RZ, 0x3c, !PT ;  /* 0x0000001a03034212 */ /* 0x008fc600078e3cff */
[----:B------:R-:W3:Y:S01]  /*0bc0*/  @P0 LDG.E R26, desc[UR36][R6.64+0x134] ;  /* 0x00013424061a0981 */ /* 0x000ee2000c1e1900 */
[----:B--2---:R-:W-:-:S03]  /*0bd0*/  @P3 LOP3.LUT R16, R16, R13, RZ, 0x3c, !PT ;  /* 0x0000000d10103212 */ /* 0x004fc600078e3cff */
[----:B------:R-:W2:Y:S01]  /*0be0*/  @P5 LDG.E R13, desc[UR36][R6.64+0x110] ;  /* 0x00011024060d5981 */ /* 0x000ea2000c1e1900 */
[----:B------:R-:W-:Y:S02]  /*0bf0*/  @P5 LOP3.LUT R3, R3, R12, RZ, 0x3c, !PT ;  /* 0x0000000c03035212 */ /* 0x000fe400078e3cff */
[----:B------:R-:W-:Y:S01]  /*0c00*/  @P3 LOP3.LUT R17, R17, R22, RZ, 0x3c, !PT ;  /* 0x0000001611113212 */ /* 0x000fe200078e3cff */
        /* <DEDUP_REMOVED lines=8> */
[----:B------:R-:W3:Y:S04]  /*0c90*/  @P0 LDG.E R11, desc[UR36][R6.64+0x130] ;  /* 0x00013024060b0981 */ /* 0x000ee8000c1e1900 */
[----:B------:R-:W3:Y:S01]  /*0ca0*/  @P0 LDG.E R23, desc[UR36][R6.64+0x138] ;  /* 0x0001382406170981 */ /* 0x000ee2000c1e1900 */
[----:B------:R-:W-:Y:S01]  /*0cb0*/  UIADD3 UR4, UPT, UPT, UR4, 0x10, URZ ;  /* 0x0000001004047890 */ /* 0x000fe2000fffe0ff */
[----:B------:R-:W-:-:S03]  /*0cc0*/  @P5 LOP3.LUT R17, R17, R14, RZ, 0x3c, !PT ;  /* 0x0000000e11115212 */ /* 0x000fc600078e3cff */
[----:B------:R-:W-:Y:S01]  /*0cd0*/  UISETP.NE.AND UP0, UPT, UR4, 0x20, UPT ;  /* 0x000000200400788c */ /* 0x000fe2000bf05270 */
[----:B------:R-:W-:Y:S02]  /*0ce0*/  @P6 LOP3.LUT R16, R16, R15, RZ, 0x3c, !PT ;  /* 0x0000000f10106212 */ /* 0x000fe400078e3cff */
[----:B----4-:R-:W-:Y:S02]  /*0cf0*/  @P6 LOP3.LUT R3, R3, R20, RZ, 0x3c, !PT ;  /* 0x0000001403036212 */ /* 0x010fe400078e3cff */
[----:B--2---:R-:W-:Y:S02]  /*0d00*/  @P5 LOP3.LUT R18, R18, R13, RZ, 0x3c, !PT ;  /* 0x0000000d12125212 */ /* 0x004fe400078e3cff */
[----:B---3--:R-:W-:Y:S02]  /*0d10*/  @P6 LOP3.LUT R17, R17, R12, RZ, 0x3c, !PT ;  /* 0x0000000c11116212 */ /* 0x008fe400078e3cff */
[----:B------:R-:W-:Y:S02]  /*0d20*/  @P6 LOP3.LUT R18, R18, R21, RZ, 0x3c, !PT ;  /* 0x0000001512126212 */ /* 0x000fe400078e3cff */
[----:B------:R-:W-:-:S02]  /*0d30*/  @P0 LOP3.LUT R17, R17, R26, RZ, 0x3c, !PT ;  /* 0x0000001a11110212 */ /* 0x000fc400078e3cff */
[----:B------:R-:W-:Y:S02]  /*0d40*/  @P0 LOP3.LUT R3, R3, R22, RZ, 0x3c, !PT ;  /* 0x0000001603030212 */ /* 0x000fe400078e3cff */
[----:B------:R-:W-:Y:S02]  /*0d50*/  @P0 LOP3.LUT R19, R19, R28, RZ, 0x3c, !PT ;  /* 0x0000001c13130212 */ /* 0x000fe400078e3cff */
[----:B------:R-:W-:Y:S02]  /*0d60*/  @P0 LOP3.LUT R16, R16, R11, RZ, 0x3c, !PT ;  /* 0x0000000b10100212 */ /* 0x000fe400078e3cff */
[----:B------:R-:W-:Y:S01]  /*0d70*/  @P0 LOP3.LUT R18, R18, R23, RZ, 0x3c, !PT ;  /* 0x0000001712120212 */ /* 0x000fe200078e3cff */
[----:B------:R-:W-:Y:S06]  /*0d80*/  BRA.U UP0, `(.L_x_5) ;  /* 0xfffffff500487547 */ /* 0x000fec000b83ffff */
[----:B------:R-:W-:-:S05]  /*0d90*/  VIADD R0, R0, 0x1 ;  /* 0x0000000100007836 */ /* 0x000fca0000000000 */
[----:B------:R-:W-:-:S13]  /*0da0*/  ISETP.NE.AND P0, PT, R0, 0x5, PT ;  /* 0x000000050000780c */ /* 0x000fda0003f05270 */
[----:B------:R-:W-:Y:S05]  /*0db0*/  @P0 BRA `(.L_x_6) ;  /* 0xfffffff400300947 */ /* 0x000fea000383ffff */
[----:B------:R-:W-:Y:S01]  /*0dc0*/  LOP3.LUT R0, R2, 0x3, RZ, 0xc0, !PT ;  /* 0x0000000302007812 */ /* 0x000fe200078ec0ff */
[----:B------:R0:W-:Y:S03]  /*0dd0*/  STL [R1+0x4], R3 ;  /* 0x0000040301007387 */ /* 0x0001e60000100800 */
[----:B------:R-:W-:Y:S01]  /*0de0*/  ISETP.NE.U32.AND P0, PT, R0, 0x1, PT ;  /* 0x000000010000780c */ /* 0x000fe20003f05070 */
[----:B------:R0:W-:Y:S03]  /*0df0*/  STL.64 [R1+0x8], R16 ;  /* 0x0000081001007387 */ /* 0x0001e60000100a00 */
[----:B------:R-:W-:Y:S01]  /*0e00*/  ISETP.NE.AND.EX P0, PT, RZ, RZ, PT, P0 ;  /* 0x000000ffff00720c */ /* 0x000fe20003f05300 */
[----:B------:R0:W-:-:S12]  /*0e10*/  STL.64 [R1+0x10], R18 ;  /* 0x0000101201007387 */ /* 0x0001d80000100a00 */
[----:B0-----:R-:W-:Y:S05]  /*0e20*/  @!P0 BRA `(.L_x_4) ;  /* 0x0000001800088947 */ /* 0x001fea0003800000 */
[----:B------:R-:W-:Y:S01]  /*0e30*/  UMOV UR4, URZ ;  /* 0x000000ff00047c82 */ /* 0x000fe20008000000 */
[----:B------:R-:W-:Y:S01]  /*0e40*/  UMOV UR5, URZ ;  /* 0x000000ff00057c82 */ /* 0x000fe20008000000 */
[----:B------:R-:W-:Y:S02]  /*0e50*/  IMAD.MOV.U32 R0, RZ, RZ, RZ ;  /* 0x000000ffff007224 */ /* 0x000fe400078e00ff */
[----:B------:R-:W-:Y:S02]  /*0e60*/  IMAD.MOV.U32 R3, RZ, RZ, RZ ;  /* 0x000000ffff037224 */ /* 0x000fe400078e00ff */
[----:B------:R-:W-:Y:S02]  /*0e70*/  IMAD.U32 R19, RZ, RZ, UR4 ;  /* 0x00000004ff137e24 */ /* 0x000fe4000f8e00ff */
[----:B------:R-:W-:Y:S02]  /*0e80*/  IMAD.U32 R18, RZ, RZ, UR5 ;  /* 0x00000005ff127e24 */ /* 0x000fe4000f8e00ff */
[----:B------:R-:W-:-:S02]  /*0e90*/  IMAD.U32 R17, RZ, RZ, UR4 ;  /* 0x00000004ff117e24 */ /* 0x000fc4000f8e00ff */
[----:B------:R-:W-:-:S07]  /*0ea0*/  IMAD.U32 R16, RZ, RZ, UR5 ;  /* 0x00000005ff107e24 */ /* 0x000fce000f8e00ff */
.L_x_8:
[----:B------:R-:W-:-:S06]  /*0eb0*/  IMAD R10, R0, 0x4, R1 ;  /* 0x00000004000a7824 */ /* 0x000fcc00078e0201 */
[----:B------:R-:W5:Y:S01]  /*0ec0*/  LDL R10, [R10+0x4] ;  /* 0x000004000a0a7983 */ /* 0x000f620000100800 */
[----:B------:R-:W-:-:S05]  /*0ed0*/  UMOV UR4, URZ ;  /* 0x000000ff00047c82 */ /* 0x000fca0008000000 */
.L_x_7:
        /* <DEDUP_REMOVED lines=183> */
[----:B0-----:R-:W-:Y:S05]  /*1a50*/  @P0 BRA `(.L_x_4) ;  /* 0x0000000800fc0947 */ /* 0x001fea0003800000 */
        /* <DEDUP_REMOVED lines=8> */
.L_x_10:
[----:B------:R-:W-:-:S06]  /*1ae0*/  IMAD R10, R0, 0x4, R1 ;  /* 0x00000004000a7824 */ /* 0x000fcc00078e0201 */
[----:B------:R-:W5:Y:S01]  /*1af0*/  LDL R10, [R10+0x4] ;  /* 0x000004000a0a7983 */ /* 0x000f620000100800 */
[----:B------:R-:W-:-:S05]  /*1b00*/  UMOV UR4, URZ ;  /* 0x000000ff00047c82 */ /* 0x000fca0008000000 */
.L_x_9:
        /* <DEDUP_REMOVED lines=177> */
[----:B------:R0:W-:Y:S04]  /*2620*/  STL [R1+0x4], R3 ;  /* 0x0000040301007387 */ /* 0x0001e80000100800 */
[----:B------:R0:W-:Y:S04]  /*2630*/  STL.64 [R1+0x8], R16 ;  /* 0x0000081001007387 */ /* 0x0001e80000100a00 */
[----:B------:R0:W-:Y:S02]  /*2640*/  STL.64 [R1+0x10], R18 ;  /* 0x0000101201007387 */ /* 0x0001e40000100a00 */
.L_x_4:
[----:B------:R-:W-:Y:S05]  /*2650*/  BSYNC.RECONVERGENT B2 ;  /* 0x0000000000027941 */ /* 0x000fea0003800200 */
.L_x_3:
[----:B------:R-:W-:Y:S01]  /*2660*/  ISETP.GT.U32.AND P0, PT, R2, 0x3, PT ;  /* 0x000000030200780c */ /* 0x000fe20003f04070 */
[----:B------:R-:W-:Y:S01]  /*2670*/  VIADD R8, R8, 0x1 ;  /* 0x0000000108087836 */ /* 0x000fe20000000000 */
[--C-:B------:R-:W-:Y:S02]  /*2680*/  SHF.R.U64 R2, R2, 0x2, R9.reuse ;  /* 0x0000000202027819 */ /* 0x100fe40000001209 */
[----:B------:R-:W-:Y:S02]  /*2690*/  ISETP.GT.U32.AND.EX P0, PT, R9, RZ, PT, P0 ;  /* 0x000000ff0900720c */ /* 0x000fe40003f04100 */
[----:B------:R-:W-:-:S11]  /*26a0*/  SHF.R.U32.HI R9, RZ, 0x2, R9 ;  /* 0x00000002ff097819 */ /* 0x000fd60000011609 */
[----:B------:R-:W-:Y:S05]  /*26b0*/  @P0 BRA `(.L_x_11) ;  /* 0xffffffd800c40947 */ /* 0x000fea000383ffff */
[----:B------:R-:W-:Y:S05]  /*26c0*/  BSYNC.RECONVERGENT B1 ;  /* 0x0000000000017941 */ /* 0x000fea0003800200 */
.L_x_2:
[--C-:B------:R-:W-:Y:S01]  /*26d0*/  SHF.R.S32.HI R9, RZ, 0x1f, R24.reuse ;  /* 0x0000001fff097819 */ /* 0x100fe20000011418 */
[----:B------:R-:W-:Y:S02]  /*26e0*/  IMAD.MOV.U32 R8, RZ, RZ, RZ ;  /* 0x000000ffff087224 */ /* 0x000fe400078e00ff */
[----:B------:R-:W-:-:S07]  /*26f0*/  IMAD.MOV.U32 R2, RZ, RZ, R24 ;  /* 0x000000ffff027224 */ /* 0x000fce00078e0018 */
.L_x_20:
[----:B------:R-:W-:Y:S01]  /*2700*/  LOP3.LUT R0, R2, 0x3, RZ, 0xc0, !PT ;  /* 0x0000000302007812 */ /* 0x000fe200078ec0ff */
[----:B------:R-:W-:Y:S03]  /*2710*/  BSSY.RECONVERGENT B1, `(.L_x_12) ;  /* 0x000024b000017945 */ /* 0x000fe60003800200 */
[----:B------:R-:W-:-:S04]  /*2720*/  ISETP.NE.U32.AND P0, PT, R0, RZ, PT ;  /* 0x000000ff0000720c */ /* 0x000fc80003f05070 */
[----:B------:R-:W-:-:S13]  /*2730*/  ISETP.NE.AND.EX P0, PT, RZ, RZ, PT, P0 ;  /* 0x000000ffff00720c */ /* 0x000fda0003f05300 */
[----:B-1----:R-:W-:Y:S05]  /*2740*/  @!P0 BRA `(.L_x_13) ;  /* 0x00000024001c8947 */ /* 0x002fea0003800000 */
[----:B------:R-:W1:Y:S01]  /*2750*/  LDC.64 R4, c[0x4][0x10] ;  /* 0x01000400ff047b82 */ /* 0x000e620000000a00 */
[----:B------:R-:W-:Y:S01]  /*2760*/  UMOV UR4, URZ ;  /* 0x000000ff00047c82 */ /* 0x000fe20008000000 */
[----:B------:R-:W-:Y:S01]  /*2770*/  UMOV UR5, URZ ;  /* 0x000000ff00057c82 */ /* 0x000fe20008000000 */
[----:B------:R-:W-:Y:S02]  /*2780*/  IMAD.MOV.U32 R0, RZ, RZ, RZ ;  /* 0x000000ffff007224 */ /* 0x000fe400078e00ff */
[----:B0-----:R-:W-:Y:S02]  /*2790*/  IMAD.MOV.U32 R3, RZ, RZ, RZ ;  /* 0x000000ffff037224 */ /* 0x001fe400078e00ff */
[----:B------:R-:W-:Y:S02]  /*27a0*/  IMAD.U32 R19, RZ, RZ, UR4 ;  /* 0x00000004ff137e24 */ /* 0x000fe4000f8e00ff */
[----:B------:R-:W-:Y:S02]  /*27b0*/  IMAD.U32 R18, RZ, RZ, UR5 ;  /* 0x00000005ff127e24 */ /* 0x000fe4000f8e00ff */
[----:B------:R-:W-:-:S02]  /*27c0*/  IMAD.U32 R17, RZ, RZ, UR4 ;  /* 0x00000004ff117e24 */ /* 0x000fc4000f8e00ff */
[----:B------:R-:W-:Y:S02]  /*27d0*/  IMAD.U32 R16, RZ, RZ, UR5 ;  /* 0x00000005ff107e24 */ /* 0x000fe4000f8e00ff */
[----:B-1----:R-:W-:-:S07]  /*27e0*/  IMAD.WIDE.U32 R4, R8, 0xc80, R4 ;  /* 0x00000c8008047825 */ /* 0x002fce00078e0004 */
.L_x_15:
[----:B------:R-:W-:-:S06]  /*27f0*/  IMAD R10, R0, 0x4, R1 ;  /* 0x00000004000a7824 */ /* 0x000fcc00078e0201 */
[----:B------:R-:W5:Y:S01]  /*2800*/  LDL R10, [R10+0x4] ;  /* 0x000004000a0a7983 */ /* 0x000f620000100800 */
[----:B------:R-:W-:-:S05]  /*2810*/  UMOV UR4, URZ ;  /* 0x000000ff00047c82 */ /* 0x000fca0008000000 */
.L_x_14:
        /* <DEDUP_REMOVED lines=183> */
[----:B-1----:R-:W-:Y:S05]  /*3390*/  @!P0 BRA `(.L_x_13) ;  /* 0x0000001800088947 */ /* 0x002fea0003800000 */
        /* <DEDUP_REMOVED lines=8> */
.L_x_17:
[----:B------:R-:W-:-:S06]  /*3420*/  IMAD R10, R0, 0x4, R1 ;  /* 0x00000004000a7824 */ /* 0x000fcc00078e0201 */
[----:B------:R-:W5:Y:S01]  /*3430*/  LDL R10, [R10+0x4] ;  /* 0x000004000a0a7983 */ /* 0x000f620000100800 */
[----:B------:R-:W-:-:S05]  /*3440*/  UMOV UR4, URZ ;  /* 0x000000ff00047c82 */ /* 0x000fca0008000000 */
.L_x_16:
        /* <DEDUP_REMOVED lines=183> */
[----:B-1----:R-:W-:Y:S05]  /*3fc0*/  @P0 BRA `(.L_x_13) ;  /* 0x0000000800fc0947 */ /* 0x002fea0003800000 */
        /* <DEDUP_REMOVED lines=8> */
.L_x_19:
[----:B------:R-:W-:-:S06]  /*4050*/  IMAD R10, R0, 0x4, R1 ;  /* 0x00000004000a7824 */ /* 0x000fcc00078e0201 */
[----:B------:R-:W5:Y:S01]  /*4060*/  LDL R10, [R10+0x4] ;  /* 0x000004000a0a7983 */ /* 0x000f620000100800 */
[----:B------:R-:W-:-:S05]  /*4070*/  UMOV UR4, URZ ;  /* 0x000000ff00047c82 */ /* 0x000fca0008000000 */
.L_x_18:
        /* <DEDUP_REMOVED lines=180> */
.L_x_13:
[----:B------:R-:W-:Y:S05]  /*4bc0*/  BSYNC.RECONVERGENT B1 ;  /* 0x0000000000017941 */ /* 0x000fea0003800200 */
.L_x_12:
[----:B------:R-:W-:Y:S01]  /*4bd0*/  ISETP.GT.U32.AND P0, PT, R2, 0x3, PT ;  /* 0x000000030200780c */ /* 0x000fe20003f04070 */
[----:B------:R-:W-:Y:S01]  /*4be0*/  VIADD R8, R8, 0x1 ;  /* 0x0000000108087836 */ /* 0x000fe20000000000 */
[--C-:B------:R-:W-:Y:S02]  /*4bf0*/  SHF.R.U64 R2, R2, 0x2, R9.reuse ;  /* 0x0000000202027819 */ /* 0x100fe40000001209 */
[----:B------:R-:W-:Y:S02]  /*4c00*/  ISETP.GT.U32.AND.EX P0, PT, R9, RZ, PT, P0 ;  /* 0x000000ff0900720c */ /* 0x000fe40003f04100 */
[----:B------:R-:W-:-:S11]  /*4c10*/  SHF.R.U32.HI R9, RZ, 0x2, R9 ;  /* 0x00000002ff097819 */ /* 0x000fd60000011609 */
[----:B------:R-:W-:Y:S05]  /*4c20*/  @P0 BRA `(.L_x_20) ;  /* 0xffffffd800b40947 */ /* 0x000fea000383ffff */
.L_x_1:
[----:B------:R-:W-:Y:S05]  /*4c30*/  BSYNC.RECONVERGENT B0 ;  /* 0x0000000000007941 */ /* 0x000fea0003800200 */
.L_x_0:
[----:B------:R-:W-:Y:S01]  /*4c40*/  IMAD.MOV.U32 R4, RZ, RZ, -0x266e14b1 ;  /* 0xd991eb4fff047424 */ /* 0x000fe200078e00ff */
[C---:B-1----:R-:W-:Y:S01]  /*4c50*/  LOP3.LUT R2, R24.reuse, 0xaad26b49, RZ, 0x3c, !PT ;  /* 0xaad26b4918027812 */ /* 0x042fe200078e3cff */
[----:B------:R-:W-:Y:S01]  /*4c60*/  IMAD.SHL.U32 R5, R19, 0x10, RZ ;  /* 0x0000001013057824 */ /* 0x000fe200078e00ff */
[----:B------:R-:W-:Y:S01]  /*4c70*/  ISETP.GT.AND P0, PT, R24, -0x1, PT ;  /* 0xffffffff1800780c */ /* 0x000fe20003f04270 */
[----:B------:R-:W1:Y:S01]  /*4c80*/  LDC R6, c[0x0][0x2f8] ;  /* 0x0000be00ff067b82 */ /* 0x000e620000000800 */
[----:B------:R-:W-:Y:S01]  /*4c90*/  SHF.R.U32.HI R0, RZ, 0x2, R3 ;  /* 0x00000002ff007819 */ /* 0x000fe20000011603 */
[----:B------:R-:W-:Y:S01]  /*4ca0*/  IMAD R2, R2, 0x4182bed5, RZ ;  /* 0x4182bed502027824 */ /* 0x000fe200078e02ff */
[----:B------:R-:W-:Y:S01]  /*4cb0*/  SEL R7, R4, 0x8bf16996, P0 ;  /* 0x8bf1699604077807 */ /* 0x000fe20000000000 */
[----:B------:R-:W2:Y:S01]  /*4cc0*/  LDCU.64 UR4, c[0x4][0x48] ;  /* 0x01000900ff0477ac */ /* 0x000ea20008000a00 */
[----:B------:R-:W-:-:S03]  /*4cd0*/  LOP3.LUT R0, R0, R3, RZ, 0x3c, !PT ;  /* 0x0000000300007212 */ /* 0x000fc600078e3cff */
[----:B0-----:R-:W-:Y:S02]  /*4ce0*/  IMAD.IADD R3, R2, 0x1, R7 ;  /* 0x0000000102037824 */ /* 0x001fe400078e0207 */
[----:B------:R-:W-:Y:S02]  /*4cf0*/  IMAD.SHL.U32 R2, R0, 0x2, RZ ;  /* 0x0000000200027824 */ /* 0x000fe400078e00ff */
[----:B------:R-:W-:-:S03]  /*4d00*/  IMAD R24, R24, 0x587c5, R3 ;  /* 0x000587c518187824 */ /* 0x000fc600078e0203 */
[----:B------:R-:W-:Y:S01]  /*4d10*/  LOP3.LUT R2, R0, R2, R5, 0x96, !PT ;  /* 0x0000000200027212 */ /* 0x000fe200078e9605 */
[----:B------:R-:W-:-:S03]  /*4d20*/  VIADD R22, R24, 0x6a788e ;  /* 0x006a788e18167836 */ /* 0x000fc60000000000 */
[----:B------:R-:W-:Y:S02]  /*4d30*/  LOP3.LUT R23, R2, R19, RZ, 0x3c, !PT ;  /* 0x0000001302177212 */ /* 0x000fe400078e3cff */
[----:B------:R-:W-:Y:S01]  /*4d40*/  MOV R2, 0x0 ;  /* 0x0000000000027802 */ /* 0x000fe20000000f00 */
[----:B--2---:R-:W-:Y:S02]  /*4d50*/  IMAD.U32 R4, RZ, RZ, UR4 ;  /* 0x00000004ff047e24 */ /* 0x004fe4000f8e00ff */
[----:B------:R-:W-:Y:S01]  /*4d60*/  IMAD.IADD R0, R23, 0x1, R22 ;  /* 0x0000000117007824 */ /* 0x000fe200078e0216 */
[----:B-1----:R-:W-:Y:S01]  /*4d70*/  IADD3 R6, P0, P1, R1, 0x30, R6 ;  /* 0x0000003001067810 */ /* 0x002fe2000791e006 */
[----:B------:R-:W-:Y:S01]  /*4d80*/  IMAD.U32 R5, RZ, RZ, UR5 ;  /* 0x00000005ff057e24 */ /* 0x000fe2000f8e00ff */
[----:B------:R-:W0:Y:S02]  /*4d90*/  LDC.64 R2, c[0x4][R2] ;  /* 0x0100000002027b82 */ /* 0x000e240000000a00 */
[----:B------:R1:W-:Y:S01]  /*4da0*/  STL [R1+0x30], R0 ;  /* 0x0000300001007387 */ /* 0x0003e20000100800 */
[----:B------:R-:W-:-:S08]  /*4db0*/  IADD3.X R7, PT, PT, RZ, UR6, RZ, P0, P1 ;  /* 0x00000006ff077c10 */ /* 0x000fd000087e24ff */
[----:B------:R-:W-:-:S07]  /*4dc0*/  LEPC R20, `(.L_x_21) ;  /* 0x000000001014794e */ /* 0x000fce0000000000 */
[----:B01----:R-:W-:Y:S05]  /*4dd0*/  CALL.ABS.NOINC R2 ;  /* 0x0000000002007343 */ /* 0x003fea0003c00000 */
.L_x_21:
[----:B------:R-:W0:Y:S02]  /*4de0*/  LDC R12, c[0x0][0x388] ;  /* 0x0000e200ff0c7b82 */ /* 0x000e240000000800 */
[----:B0-----:R-:W-:-:S13]  /*4df0*/  ISETP.GE.AND P0, PT, R12, 0x1, PT ;  /* 0x000000010c00780c */ /* 0x001fda0003f06270 */
[----:B------:R-:W-:Y:S05]  /*4e00*/  @!P0 EXIT ;  /* 0x000000000000894d */ /* 0x000fea0003800000 */
[C---:B------:R-:W-:Y:S01]  /*4e10*/  ISETP.GE.U32.AND P0, PT, R12.reuse, 0x4, PT ;  /* 0x000000040c00780c */ /* 0x040fe20003f06070 */
[----:B------:R-:W-:Y:S01]  /*4e20*/  IMAD.MOV.U32 R0, RZ, RZ, RZ ;  /* 0x000000ffff007224 */ /* 0x000fe200078e00ff */
[----:B------:R-:W-:-:S11]  /*4e30*/  LOP3.LUT R20, R12, 0x3, RZ, 0xc0, !PT ;  /* 0x000000030c147812 */ /* 0x000fd600078ec0ff */
[----:B------:R-:W-:Y:S05]  /*4e40*/  @!P0 BRA `(.L_x_22) ;  /* 0x0000000000e88947 */ /* 0x000fea0003800000 */
[----:B------:R-:W0:Y:S01]  /*4e50*/  LDCU.64 UR4, c[0x0][0x380] ;  /* 0x00007000ff0477ac */ /* 0x000e220008000a00 */
[----:B------:R-:W-:Y:S01]  /*4e60*/  LOP3.LUT R0, R12, 0x7ffffffc, RZ, 0xc0, !PT ;  /* 0x7ffffffc0c007812 */ /* 0x000fe200078ec0ff */
[----:B------:R-:W-:Y:S01]  /*4e70*/  BSSY.RECONVERGENT B0, `(.L_x_23) ;  /* 0x0000036000007945 */ /* 0x000fe20003800200 */
[----:B------:R-:W-:Y:S02]  /*4e80*/  IMAD.MOV.U32 R15, RZ, RZ, R16 ;  /* 0x000000ffff0f7224 */ /* 0x000fe400078e0010 */
[----:B------:R-:W-:Y:S02]  /*4e90*/  VIADD R24, R24, 0x8097a2 ;  /* 0x008097a218187836 */ /* 0x000fe40000000000 */
[----:B------:R-:W-:Y:S01]  /*4ea0*/  IMAD.MOV R14, RZ, RZ, -R0 ;  /* 0x000000ffff0e7224 */ /* 0x000fe200078e0a00 */
[----:B0-----:R-:W-:-:S04]  /*4eb0*/  UIADD3 UR4, UP0, UPT, UR4, 0x10, URZ ;  /* 0x0000001004047890 */ /* 0x001fc8000ff1e0ff */
[----:B------:R-:W-:Y:S02]  /*4ec0*/  UIADD3.X UR5, UPT, UPT, URZ, UR5, URZ, UP0, !UPT ;  /* 0x00000005ff057290 */ /* 0x000fe400087fe4ff */
[----:B------:R-:W-:-:S04]  /*4ed0*/  IMAD.U32 R13, RZ, RZ, UR4 ;  /* 0x00000004ff0d7e24 */ /* 0x000fc8000f8e00ff */
[----:B------:R-:W-:-:S07]  /*4ee0*/  IMAD.U32 R16, RZ, RZ, UR5 ;  /* 0x00000005ff107e24 */ /* 0x000fce000f8e00ff */
.L_x_24:
[----:B0-----:R-:W-:Y:S01]  /*4ef0*/  SHF.R.U32.HI R2, RZ, 0x2, R15 ;  /* 0x00000002ff027819 */ /* 0x001fe2000001160f */
[----:B------:R-:W-:Y:S01]  /*4f00*/  IMAD.SHL.U32 R3, R23, 0x10, RZ ;  /* 0x0000001017037824 */ /* 0x000fe200078e00ff */
[----:B------:R-:W-:Y:S01]  /*4f10*/  SHF.R.U32.HI R6, RZ, 0x2, R17 ;  /* 0x00000002ff067819 */ /* 0x000fe20000011611 */
[----:B------:R-:W-:Y:S01]  /*4f20*/  IMAD.MOV.U32 R10, RZ, RZ, R13 ;  /* 0x000000ffff0a7224 */ /* 0x000fe200078e000d */
[----:B------:R-:W-:Y:S01]  /*4f30*/  LOP3.LUT R2, R2, R15, RZ, 0x3c, !PT ;  /* 0x0000000f02027212 */ /* 0x000fe200078e3cff */
[----:B------:R-:W-:Y:S01]  /*4f40*/  IMAD.MOV.U32 R15, RZ, RZ, R23 ;  /* 0x000000ffff0f7224 */ /* 0x000fe200078e0017 */
[----:B------:R-:W-:Y:S01]  /*4f50*/  LOP3.LUT R6, R6, R17, RZ, 0x3c, !PT ;  /* 0x0000001106067212 */ /* 0x000fe200078e3cff */
[----:B------:R-:W-:Y:S01]  /*4f60*/  IMAD.MOV.U32 R11, RZ, RZ, R16 ;  /* 0x000000ffff0b7224 */ /* 0x000fe200078e0010 */
[----:B------:R-:W-:Y:S01]  /*4f70*/  SHF.R.U32.HI R5, RZ, 0x2, R18 ;  /* 0x00000002ff057819 */ /* 0x000fe20000011612 */
[----:B------:R-:W-:Y:S01]  /*4f80*/  IMAD.SHL.U32 R4, R2, 0x2, RZ ;  /* 0x0000000202047824 */ /* 0x000fe200078e00ff */
[----:B------:R-:W-:Y:S01]  /*4f90*/  SHF.R.U32.HI R8, RZ, 0x2, R19 ;  /* 0x00000002ff087819 */ /* 0x000fe20000011613 */
[----:B------:R-:W-:Y:S01]  /*4fa0*/  VIADD R14, R14, 0x4 ;  /* 0x000000040e0e7836 */ /* 0x000fe20000000000 */
[----:B------:R-:W-:Y:S01]  /*4fb0*/  LOP3.LUT R5, R5, R18, RZ, 0x3c, !PT ;  /* 0x0000001205057212 */ /* 0x000fe200078e3cff */
[----:B------:R-:W-:Y:S01]  /*4fc0*/  IMAD.MOV.U32 R22, RZ, RZ, R24 ;  /* 0x000000ffff167224 */ /* 0x000fe200078e0018 */
[----:B------:R-:W-:Y:S01]  /*4fd0*/  LOP3.LUT R4, R2, R4, R3, 0x96, !PT ;  /* 0x0000000402047212 */ /* 0x000fe200078e9603 */
[----:B------:R-:W-:Y:S01]  /*4fe0*/  IMAD.SHL.U32 R2, R6, 0x2, RZ ;  /* 0x0000000206027824 */ /* 0x000fe200078e00ff */
[----:B------:R-:W-:-:S02]  /*4ff0*/  LOP3.LUT R8, R8, R19, RZ, 0x3c, !PT ;  /* 0x0000001308087212 */ /* 0x000fc400078e3cff */
[----:B------:R-:W-:Y:S02]  /*5000*/  LOP3.LUT R17, R4, R23, RZ, 0x3c, !PT ;  /* 0x0000001704117212 */ /* 0x000fe400078e3cff */
[----:B------:R-:W-:Y:S01]  /*5010*/  IADD3 R13, P0, PT, R10, 0x20, RZ ;  /* 0x000000200a0d7810 */ /* 0x000fe20007f1e0ff */
[----:B------:R-:W-:Y:S02]  /*5020*/  IMAD.SHL.U32 R9, R8, 0x2, RZ ;  /* 0x0000000208097824 */ /* 0x000fe400078e00ff */
[----:B------:R-:W-:Y:S02]  /*5030*/  IMAD.SHL.U32 R3, R17, 0x10, RZ ;  /* 0x0000001011037824 */ /* 0x000fe400078e00ff */
[----:B------:R-:W-:Y:S01]  /*5040*/  IMAD.X R16, RZ, RZ, R11, P0 ;  /* 0x000000ffff107224 */ /* 0x000fe200000e060b */
[----:B------:R-:W-:Y:S02]  /*5050*/  ISETP.NE.AND P0, PT, R14, RZ, PT ;  /* 0x000000ff0e00720c */ /* 0x000fe40003f05270 */
[----:B------:R-:W-:Y:S01]  /*5060*/  LOP3.LUT R2, R6, R2, R3, 0x96, !PT ;  /* 0x0000000206027212 */ /* 0x000fe200078e9603 */
[----:B------:R-:W-:-:S03]  /*5070*/  IMAD.SHL.U32 R6, R5, 0x2, RZ ;  /* 0x0000000205067824 */ /* 0x000fc600078e00ff */
[----:B------:R-:W-:Y:S02]  /*5080*/  LOP3.LUT R18, R2, R17, RZ, 0x3c, !PT ;  /* 0x0000001102127212 */ /* 0x000fe400078e3cff */
[----:B------:R-:W-:-:S03]  /*5090*/  IADD3 R2, PT, PT, R24, -0x10974f, R17 ;  /* 0xffef68b118027810 */ /* 0x000fc60007ffe011 */
[----:B------:R-:W-:-:S03]  /*50a0*/  IMAD.SHL.U32 R4, R18, 0x10, RZ ;  /* 0x0000001012047824 */ /* 0x000fc600078e00ff */
[----:B------:R-:W0:Y:S02]  /*50b0*/  I2F.F64.U32 R2, R2 ;  /* 0x0000000200027312 */ /* 0x000e240000201800 */
[----:B------:R-:W-:Y:S02]  /*50c0*/  LOP3.LUT R5, R5, R6, R4, 0x96, !PT ;  /* 0x0000000605057212 */ /* 0x000fe400078e9604 */
[----:B------:R-:W-:Y:S02]  /*50d0*/  IADD3 R4, PT, PT, R24, -0xb0f8a, R18 ;  /* 0xfff4f07618047810 */ /* 0x000fe40007ffe012 */
[----:B------:R-:W-:-:S04]  /*50e0*/  LOP3.LUT R19, R5, R18, RZ, 0x3c, !PT ;  /* 0x0000001205137212 */ /* 0x000fc800078e3cff */
[----:B------:R-:W-:Y:S01]  /*50f0*/  IADD3 R6, PT, PT, R24, -0x587c5, R19 ;  /* 0xfffa783b18067810 */ /* 0x000fe20007ffe013 */
[----:B------:R-:W-:Y:S01]  /*5100*/  IMAD.SHL.U32 R7, R19, 0x10, RZ ;  /* 0x0000001013077824 */ /* 0x000fe200078e00ff */
[----:B------:R-:W1:Y:S01]  /*5110*/  I2F.F64.U32 R4, R4 ;  /* 0x0000000400047312 */ /* 0x000e620000201800 */
[----:B0-----:R0:W-:Y:S03]  /*5120*/  STG.E.64 desc[UR36][R10.64+-0x10], R2 ;  /* 0xfffff0020a007986 */ /* 0x0011e6000c101b24 */
[----:B------:R-:W-:-:S04]  /*5130*/  LOP3.LUT R8, R8, R9, R7, 0x96, !PT ;  /* 0x0000000908087212 */ /* 0x000fc800078e9607 */
[----:B------:R-:W-:Y:S01]  /*5140*/  LOP3.LUT R23, R8, R19, RZ, 0x3c, !PT ;  /* 0x0000001308177212 */ /* 0x000fe200078e3cff */
[----:B------:R-:W2:Y:S04]  /*5150*/  I2F.F64.U32 R6, R6 ;  /* 0x0000000600067312 */ /* 0x000ea80000201800 */
[----:B------:R-:W-:Y:S01]  /*5160*/  IMAD.IADD R8, R23, 0x1, R24 ;  /* 0x0000000117087824 */ /* 0x000fe200078e0218 */
[----:B-1----:R0:W-:Y:S01]  /*5170*/  STG.E.64 desc[UR36][R10.64+-0x8], R4 ;  /* 0xfffff8040a007986 */ /* 0x0021e2000c101b24 */
[----:B------:R-:W-:-:S04]  /*5180*/  VIADD R24, R24, 0x161f14 ;  /* 0x00161f1418187836 */ /* 0x000fc80000000000 */
[----:B------:R-:W1:Y:S01]  /*5190*/  I2F.F64.U32 R8, R8 ;  /* 0x0000000800087312 */ /* 0x000e620000201800 */
[----:B--2---:R0:W-:Y:S04]  /*51a0*/  STG.E.64 desc[UR36][R10.64], R6 ;  /* 0x000000060a007986 */ /* 0x0041e8000c101b24 */
[----:B-1----:R0:W-:Y:S01]  /*51b0*/  STG.E.64 desc[UR36][R10.64+0x8], R8 ;  /* 0x000008080a007986 */ /* 0x0021e2000c101b24 */
[----:B------:R-:W-:Y:S05]  /*51c0*/  @P0 BRA `(.L_x_24) ;  /* 0xfffffffc00480947 */ /* 0x000fea000383ffff */
[----:B------:R-:W-:Y:S05]  /*51d0*/  BSYNC.RECONVERGENT B0 ;  /* 0x0000000000007941 */ /* 0x000fea0003800200 */
.L_x_23:
[----:B------:R-:W-:-:S07]  /*51e0*/  IMAD.MOV.U32 R16, RZ, RZ, R15 ;  /* 0x000000ffff107224 */ /* 0x000fce00078e000f */
.L_x_22:
[----:B------:R-:W-:-:S13]  /*51f0*/  ISETP.NE.AND P0, PT, R20, RZ, PT ;  /* 0x000000ff1400720c */ /* 0x000fda0003f05270 */
[----:B------:R-:W-:Y:S05]  /*5200*/  @!P0 EXIT ;  /* 0x000000000000894d */ /* 0x000fea0003800000 */
[----:B------:R-:W-:Y:S02]  /*5210*/  ISETP.NE.AND P0, PT, R20, 0x1, PT ;  /* 0x000000011400780c */ /* 0x000fe40003f05270 */
[----:B------:R-:W-:-:S04]  /*5220*/  LOP3.LUT R12, R12, 0x1, RZ, 0xc0, !PT ;  /* 0x000000010c0c7812 */ /* 0x000fc800078ec0ff */
[----:B------:R-:W-:-:S07]  /*5230*/  ISETP.NE.U32.AND P1, PT, R12, 0x1, PT ;  /* 0x000000010c00780c */ /* 0x000fce0003f25070 */
[----:B------:R-:W-:Y:S06]  /*5240*/  @!P0 BRA `(.L_x_25) ;  /* 0x00000000005c8947 */ /* 0x000fec0003800000 */
[----:B0-----:R-:W-:Y:S01]  /*5250*/  SHF.R.U32.HI R3, RZ, 0x2, R16 ;  /* 0x00000002ff037819 */ /* 0x001fe20000011610 */
[----:B------:R-:W-:Y:S01]  /*5260*/  IMAD.SHL.U32 R2, R23, 0x10, RZ ;  /* 0x0000001017027824 */ /* 0x000fe200078e00ff */
[----:B------:R-:W-:Y:S02]  /*5270*/  SHF.R.U32.HI R6, RZ, 0x2, R17 ;  /* 0x00000002ff067819 */ /* 0x000fe40000011611 */
[----:B------:R-:W-:Y:S01]  /*5280*/  LOP3.LUT R3, R3, R16, RZ, 0x3c, !PT ;  /* 0x0000001003037212 */ /* 0x000fe200078e3cff */
[----:B------:R-:W-:Y:S01]  /*5290*/  IMAD.MOV.U32 R16, RZ, RZ, R18 ;  /* 0x000000ffff107224 */ /* 0x000fe200078e0012 */
[----:B------:R-:W-:-:S03]  /*52a0*/  LOP3.LUT R6, R6, R17, RZ, 0x3c, !PT ;  /* 0x0000001106067212 */ /* 0x000fc600078e3cff */
[----:B------:R-:W-:-:S05]  /*52b0*/  IMAD.SHL.U32 R4, R3, 0x2, RZ ;  /* 0x0000000203047824 */ /* 0x000fca00078e00ff */
[----:B------:R-:W-:Y:S02]  /*52c0*/  LOP3.LUT R2, R3, R4, R2, 0x96, !PT ;  /* 0x0000000403027212 */ /* 0x000fe400078e9602 */
[----:B------:R-:W0:Y:S02]  /*52d0*/  LDC.64 R4, c[0x0][0x380] ;  /* 0x0000e000ff047b82 */ /* 0x000e240000000a00 */
[----:B------:R-:W-:Y:S01]  /*52e0*/  LOP3.LUT R23, R2, R23, RZ, 0x3c, !PT ;  /* 0x0000001702177212 */ /* 0x000fe200078e3cff */
[----:B------:R-:W-:-:S04]  /*52f0*/  IMAD.SHL.U32 R2, R6, 0x2, RZ ;  /* 0x0000000206027824 */ /* 0x000fc800078e00ff */
[----:B------:R-:W-:-:S05]  /*5300*/  IMAD.SHL.U32 R3, R23, 0x10, RZ ;  /* 0x0000001017037824 */ /* 0x000fca00078e00ff */
[----:B------:R-:W-:Y:S02]  /*5310*/  LOP3.LUT R6, R6, R2, R3, 0x96, !PT ;  /* 0x0000000206067212 */ /* 0x000fe400078e9603 */
[C---:B------:R-:W-:Y:S01]  /*5320*/  IADD3 R2, PT, PT, R22.reuse, 0x587c5, R23 ;  /* 0x000587c516027810 */ /* 0x040fe20007ffe017 */
[----:B------:R-:W-:Y:S01]  /*5330*/  VIADD R22, R22, 0xb0f8a ;  /* 0x000b0f8a16167836 */ /* 0x000fe20000000000 */
[----:B------:R-:W-:-:S04]  /*5340*/  LOP3.LUT R23, R6, R23, RZ, 0x3c, !PT ;  /* 0x0000001706177212 */ /* 0x000fc800078e3cff */
[----:B------:R-:W1:Y:S01]  /*5350*/  I2F.F64.U32 R2, R2 ;  /* 0x0000000200027312 */ /* 0x000e620000201800 */
[----:B------:R-:W-:Y:S02]  /*5360*/  IMAD.IADD R6, R23, 0x1, R22 ;  /* 0x0000000117067824 */ /* 0x000fe400078e0216 */
[----:B0-----:R-:W-:-:S05]  /*5370*/  IMAD.WIDE.U32 R4, R0, 0x8, R4 ;  /* 0x0000000800047825 */ /* 0x001fca00078e0004 */
[----:B------:R-:W0:Y:S01]  /*5380*/  I2F.F64.U32 R6, R6 ;  /* 0x0000000600067312 */ /* 0x000e220000201800 */
[----:B------:R-:W-:Y:S01]  /*5390*/  VIADD R0, R0, 0x2 ;  /* 0x0000000200007836 */ /* 0x000fe20000000000 */
[----:B-1----:R1:W-:Y:S04]  /*53a0*/  STG.E.64 desc[UR36][R4.64], R2 ;  /* 0x0000000204007986 */ /* 0x0023e8000c101b24 */
[----:B0-----:R1:W-:Y:S02]  /*53b0*/  STG.E.64 desc[UR36][R4.64+0x8], R6 ;  /* 0x0000080604007986 */ /* 0x0013e4000c101b24 */
.L_x_25:
[----:B------:R-:W-:Y:S05]  /*53c0*/  @P1 EXIT ;  /* 0x000000000000194d */ /* 0x000fea0003800000 */
[----:B01----:R-:W-:Y:S01]  /*53d0*/  SHF.R.U32.HI R3, RZ, 0x2, R16 ;  /* 0x00000002ff037819 */ /* 0x003fe20000011610 */
[----:B------:R-:W-:Y:S01]  /*53e0*/  IMAD.SHL.U32 R2, R23, 0x10, RZ ;  /* 0x0000001017027824 */ /* 0x000fe200078e00ff */
[----:B------:R-:W0:Y:S02]  /*53f0*/  LDC.64 R4, c[0x0][0x380] ;  /* 0x0000e000ff047b82 */ /* 0x000e240000000a00 */
[----:B------:R-:W-:-:S05]  /*5400*/  LOP3.LUT R3, R3, R16, RZ, 0x3c, !PT ;  /* 0x0000001003037212 */ /* 0x000fca00078e3cff */
[----:B------:R-:W-:-:S05]  /*5410*/  IMAD.SHL.U32 R6, R3, 0x2, RZ ;  /* 0x0000000203067824 */ /* 0x000fca00078e00ff */
[----:B------:R-:W-:-:S04]  /*5420*/  LOP3.LUT R2, R3, R6, R2, 0x96, !PT ;  /* 0x0000000603027212 */ /* 0x000fc800078e9602 */
[----:B------:R-:W-:-:S04]  /*5430*/  LOP3.LUT R23, R2, R23, RZ, 0x3c, !PT ;  /* 0x0000001702177212 */ /* 0x000fc800078e3cff */
[----:B------:R-:W-:Y:S01]  /*5440*/  IADD3 R2, PT, PT, R22, 0x587c5, R23 ;  /* 0x000587c516027810 */ /* 0x000fe20007ffe017 */
[----:B0-----:R-:W-:-:S05]  /*5450*/  IMAD.WIDE.U32 R4, R0, 0x8, R4 ;  /* 0x0000000800047825 */ /* 0x001fca00078e0004 */
[----:B------:R-:W0:Y:S02]  /*5460*/  I2F.F64.U32 R2, R2 ;  /* 0x0000000200027312 */ /* 0x000e240000201800 */
[----:B0-----:R-:W-:Y:S01]  /*5470*/  STG.E.64 desc[UR36][R4.64], R2 ;  /* 0x0000000204007986 */ /* 0x001fe2000c101b24 */
[----:B------:R-:W-:Y:S05]  /*5480*/  EXIT ;  /* 0x000000000000794d */ /* 0x000fea0003800000 */
.L_x_26:
[----:B------:R-:W-:-:S00]  /*5490*/  BRA `(.L_x_26) ;  /* 0xfffffffc00fc7947 */ /* 0x000fc0000383ffff */
[----:B------:R-:W-:-:S00]  /*54a0*/  NOP ;  /* 0x0000000000007918 */ /* 0x000fc00000000000 */
        /* <DEDUP_REMOVED lines=13> */
.L_x_27:


//--------------------- .nv.global.init           --------------------------
	.section	.nv.global.init,"aw",@progbits
	.align	4
.nv.global.init:
	.type		mrg32k3aM1SubSeq,@object
	.size		mrg32k3aM1SubSeq,(mrg32k3aM2SubSeq - mrg32k3aM1SubSeq)
mrg32k3aM1SubSeq:
        /*0000*/ 	.byte	0x0b, 0xcc, 0xee, 0x04, 0x73, 0x29, 0x8b, 0x6f, 0xf6, 0x53, 0x03, 0xf6, 0x23, 0xf6, 0xea, 0xda
        /* <DEDUP_REMOVED lines=125> */
	.type		mrg32k3aM2SubSeq,@object
	.size		mrg32k3aM2SubSeq,(mrg32k3aM1 - mrg32k3aM2SubSeq)
mrg32k3aM2SubSeq:
        /* <DEDUP_REMOVED lines=126> */
	.type		mrg32k3aM1,@object
	.size		mrg32k3aM1,(mrg32k3aM1Seq - mrg32k3aM1)
mrg32k3aM1:
        /* <DEDUP_REMOVED lines=144> */
	.type		mrg32k3aM1Seq,@object
	.size		mrg32k3aM1Seq,(mrg32k3aM2 - mrg32k3aM1Seq)
mrg32k3aM1Seq:
        /* <DEDUP_REMOVED lines=144> */
	.type		mrg32k3aM2,@object
	.size		mrg32k3aM2,(mrg32k3aM2Seq - mrg32k3aM2)
mrg32k3aM2:
        /* <DEDUP_REMOVED lines=144> */
	.type		mrg32k3aM2Seq,@object
	.size		mrg32k3aM2Seq,(precalc_xorwow_matrix - mrg32k3aM2Seq)
mrg32k3aM2Seq:
        /* <DEDUP_REMOVED lines=144> */
	.type		precalc_xorwow_matrix,@object
	.size		precalc_xorwow_matrix,(precalc_xorwow_offset_matrix - precalc_xorwow_matrix)
precalc_xorwow_matrix:
        /* <DEDUP_REMOVED lines=6400> */
	.type		precalc_xorwow_offset_matrix,@object
	.size		precalc_xorwow_offset_matrix,($str - precalc_xorwow_offset_matrix)
precalc_xorwow_offset_matrix:
        /* <DEDUP_REMOVED lines=6400> */
	.type		$str,@object
	.size		$str,(.L_9 - $str)
$str:
        /*353c0*/ 	.byte	0x25, 0x64, 0x0a, 0x00
.L_9:


//--------------------- .nv.shared.reserved.0     --------------------------
	.section	.nv.shared.reserved.0,"aw",@nobits
	.weak		__nv_reservedSMEM_offset_0_alias
	.size		__nv_reservedSMEM_offset_0_alias, 0, 64
	.other		__nv_reservedSMEM_offset_0_alias,@"STO_CUDA_RESERVED_SHARED STV_DEFAULT"
__nv_reservedSMEM_offset_0_alias:
	.zero		0
	.zero		64


//--------------------- .nv.constant0._Z13fillRandomGPUPdi --------------------------
	.section	.nv.constant0._Z13fillRandomGPUPdi,"a",@progbits
	.sectionflags	@""
	.align	4
.nv.constant0._Z13fillRandomGPUPdi:
	.zero		908


//--------------------- SYMBOLS --------------------------

	.type		.nv.reservedSmem.offset0,@object
	.size		.nv.reservedSmem.offset0,0x4
	.type		vprintf,@function
